	.target	sm_90a

	.elftype	@"ET_EXEC"


//--------------------- .note.nv.tkinfo           --------------------------
	.section	.note.nv.tkinfo,"",@"SHT_NOTE"
	.sectionflags	@"SHF_NOTE_NV_TKINFO"
	.tkinfo
        /*0018*/ 	.word	0x00000002
        /*0030*/ 	.string	""
        /*0030*/ 	.string	"ptxas"
        /*0030*/ 	.string	"Cuda compilation tools, release 13.0, V13.0.88"
        /*0030*/ 	.string	"Build cuda_13.0.r13.0/compiler.36424714_0"
        /*0030*/ 	.string	"-arch sm_90a -m 64 "



//--------------------- .note.nv.cuinfo           --------------------------
	.section	.note.nv.cuinfo,"",@"SHT_NOTE"
	.sectionflags	@"SHF_NOTE_NV_CUINFO"
        /*0018*/ 	.short	0x0002
        /*001a*/ 	.short	0x005a
        /*001c*/ 	.short	0x0082
	.zero		2


//--------------------- .nv.info                  --------------------------
	.section	.nv.info,"",@"SHT_CUDA_INFO"
	.align	4


	//----- nvinfo : EIATTR_REGCOUNT
	.align		4
        /*0000*/ 	.byte	0x04, 0x2f
        /*0002*/ 	.short	(.L_15 - .L_14)
	.align		4
.L_14:
        /*0004*/ 	.word	index@(_ZN7cutlass13device_kernelINS_4gemm6kernel13GemmUniversalIN4cute5tupleIJiiiiEEENS1_10collective13CollectiveMmaINS1_34MainloopSm90TmaGmmaWarpSpecializedILi3ENS5_IJNS4_1CILi2EEENSA_ILi1EEESC_EEENS1_32KernelTmaWarpSpecializedPingpongEEENS5_IJNSA_ILi64EEESG_NSA_ILi128EEEEEENS_10tfloat32_tENS5_IJlSC_lEEESJ_SK_NS4_8TiledMMAINS4_8MMA_AtomIJNS4_4SM904GMMA29MMA_64x64x8_F32TF32TF32_SS_TNILNSO_7ScaleInE1ELSQ_1EEEEEENS4_6LayoutINS5_IJSC_SC_SC_EEENS5_IJNSA_ILi0EEESV_SV_EEEEENS5_IJNS4_10UnderscoreESY_SY_EEEEENS4_13SM90_TMA_LOADENS4_14ComposedLayoutINS4_7SwizzleILi3ELi4ELi3EEENS4_18smem_ptr_flag_bitsILi32EEENST_INS5_IJNSA_ILi8EEENSA_ILi32EEEEEENS5_IJS18_SC_EEEEEEEvNS4_8identityENS4_23SM90_TMA_LOAD_MULTICASTES1C_vS1D_EENS_8epilogue10collective6detail29Sm90TmaWarpSpecializedAdapterINS1H_15DefaultEpilogueISJ_SK_SK_NS1G_6thread17LinearCombinationISJ_Li1EffLNS1L_9ScaleType4KindE0ELNS_15FloatRoundStyleE2ESJ_EENS1_15EpilogueDefaultEEEEEvvEEEEvNT_6ParamsE)
        /*0008*/ 	.word	0x000000a8


	//----- nvinfo : EIATTR_FRAME_SIZE
	.align		4
.L_15:
        /*000c*/ 	.byte	0x04, 0x11
        /*000e*/ 	.short	(.L_17 - .L_16)
	.align		4
.L_16:
        /*0010*/ 	.word	index@(_ZN7cutlass13device_kernelINS_4gemm6kernel13GemmUniversalIN4cute5tupleIJiiiiEEENS1_10collective13CollectiveMmaINS1_34MainloopSm90TmaGmmaWarpSpecializedILi3ENS5_IJNS4_1CILi2EEENSA_ILi1EEESC_EEENS1_32KernelTmaWarpSpecializedPingpongEEENS5_IJNSA_ILi64EEESG_NSA_ILi128EEEEEENS_10tfloat32_tENS5_IJlSC_lEEESJ_SK_NS4_8TiledMMAINS4_8MMA_AtomIJNS4_4SM904GMMA29MMA_64x64x8_F32TF32TF32_SS_TNILNSO_7ScaleInE1ELSQ_1EEEEEENS4_6LayoutINS5_IJSC_SC_SC_EEENS5_IJNSA_ILi0EEESV_SV_EEEEENS5_IJNS4_10UnderscoreESY_SY_EEEEENS4_13SM90_TMA_LOADENS4_14ComposedLayoutINS4_7SwizzleILi3ELi4ELi3EEENS4_18smem_ptr_flag_bitsILi32EEENST_INS5_IJNSA_ILi8EEENSA_ILi32EEEEEENS5_IJS18_SC_EEEEEEEvNS4_8identityENS4_23SM90_TMA_LOAD_MULTICASTES1C_vS1D_EENS_8epilogue10collective6detail29Sm90TmaWarpSpecializedAdapterINS1H_15DefaultEpilogueISJ_SK_SK_NS1G_6thread17LinearCombinationISJ_Li1EffLNS1L_9ScaleType4KindE0ELNS_15FloatRoundStyleE2ESJ_EENS1_15EpilogueDefaultEEEEEvvEEEEvNT_6ParamsE)
        /*0014*/ 	.word	0x00000008


	//----- nvinfo : EIATTR_MIN_STACK_SIZE
	.align		4
.L_17:
        /*0018*/ 	.byte	0x04, 0x12
        /*001a*/ 	.short	(.L_19 - .L_18)
	.align		4
.L_18:
        /*001c*/ 	.word	index@(_ZN7cutlass13device_kernelINS_4gemm6kernel13GemmUniversalIN4cute5tupleIJiiiiEEENS1_10collective13CollectiveMmaINS1_34MainloopSm90TmaGmmaWarpSpecializedILi3ENS5_IJNS4_1CILi2EEENSA_ILi1EEESC_EEENS1_32KernelTmaWarpSpecializedPingpongEEENS5_IJNSA_ILi64EEESG_NSA_ILi128EEEEEENS_10tfloat32_tENS5_IJlSC_lEEESJ_SK_NS4_8TiledMMAINS4_8MMA_AtomIJNS4_4SM904GMMA29MMA_64x64x8_F32TF32TF32_SS_TNILNSO_7ScaleInE1ELSQ_1EEEEEENS4_6LayoutINS5_IJSC_SC_SC_EEENS5_IJNSA_ILi0EEESV_SV_EEEEENS5_IJNS4_10UnderscoreESY_SY_EEEEENS4_13SM90_TMA_LOADENS4_14ComposedLayoutINS4_7SwizzleILi3ELi4ELi3EEENS4_18smem_ptr_flag_bitsILi32EEENST_INS5_IJNSA_ILi8EEENSA_ILi32EEEEEENS5_IJS18_SC_EEEEEEEvNS4_8identityENS4_23SM90_TMA_LOAD_MULTICASTES1C_vS1D_EENS_8epilogue10collective6detail29Sm90TmaWarpSpecializedAdapterINS1H_15DefaultEpilogueISJ_SK_SK_NS1G_6thread17LinearCombinationISJ_Li1EffLNS1L_9ScaleType4KindE0ELNS_15FloatRoundStyleE2ESJ_EENS1_15EpilogueDefaultEEEEEvvEEEEvNT_6ParamsE)
        /*0020*/ 	.word	0x00000008
.L_19:


//--------------------- .nv.compat                --------------------------
	.section	.nv.compat,"",@"SHT_CUDA_COMPAT_INFO"
	.align	4
        /*0000*/ 	.byte	0x02, 0x09, 0x01, 0x00, 0x02, 0x02, 0x04, 0x00, 0x02, 0x05, 0x05, 0x00, 0x03, 0x07, 0x01, 0x01
        /*0010*/ 	.byte	0x02, 0x03, 0x01, 0x00, 0x02, 0x06, 0x01, 0x00, 0x04, 0x0b, 0x08, 0x00, 0x00, 0x00, 0x00, 0x00
        /*0020*/ 	.byte	0x00, 0x00, 0x00, 0x00


//--------------------- .nv.info._ZN7cutlass13device_kernelINS_4gemm6kernel13GemmUniversalIN4cute5tupleIJiiiiEEENS1_10collective13CollectiveMmaINS1_34MainloopSm90TmaGmmaWarpSpecializedILi3ENS5_IJNS4_1CILi2EEENSA_ILi1EEESC_EEENS1_32KernelTmaWarpSpecializedPingpongEEENS5_IJNSA_ILi64EEESG_NSA_ILi128EEEEEENS_10tfloat32_tENS5_IJlSC_lEEESJ_SK_NS4_8TiledMMAINS4_8MMA_AtomIJNS4_4SM904GMMA29MMA_64x64x8_F32TF32TF32_SS_TNILNSO_7ScaleInE1ELSQ_1EEEEEENS4_6LayoutINS5_IJSC_SC_SC_EEENS5_IJNSA_ILi0EEESV_SV_EEEEENS5_IJNS4_10UnderscoreESY_SY_EEEEENS4_13SM90_TMA_LOADENS4_14ComposedLayoutINS4_7SwizzleILi3ELi4ELi3EEENS4_18smem_ptr_flag_bitsILi32EEENST_INS5_IJNSA_ILi8EEENSA_ILi32EEEEEENS5_IJS18_SC_EEEEEEEvNS4_8identityENS4_23SM90_TMA_LOAD_MULTICASTES1C_vS1D_EENS_8epilogue10collective6detail29Sm90TmaWarpSpecializedAdapterINS1H_15DefaultEpilogueISJ_SK_SK_NS1G_6thread17LinearCombinationISJ_Li1EffLNS1L_9ScaleType4KindE0ELNS_15FloatRoundStyleE2ESJ_EENS1_15EpilogueDefaultEEEEEvvEEEEvNT_6ParamsE --------------------------
	.section	.nv.info._ZN7cutlass13device_kernelINS_4gemm6kernel13GemmUniversalIN4cute5tupleIJiiiiEEENS1_10collective13CollectiveMmaINS1_34MainloopSm90TmaGmmaWarpSpecializedILi3ENS5_IJNS4_1CILi2EEENSA_ILi1EEESC_EEENS1_32KernelTmaWarpSpecializedPingpongEEENS5_IJNSA_ILi64EEESG_NSA_ILi128EEEEEENS_10tfloat32_tENS5_IJlSC_lEEESJ_SK_NS4_8TiledMMAINS4_8MMA_AtomIJNS4_4SM904GMMA29MMA_64x64x8_F32TF32TF32_SS_TNILNSO_7ScaleInE1ELSQ_1EEEEEENS4_6LayoutINS5_IJSC_SC_SC_EEENS5_IJNSA_ILi0EEESV_SV_EEEEENS5_IJNS4_10UnderscoreESY_SY_EEEEENS4_13SM90_TMA_LOADENS4_14ComposedLayoutINS4_7SwizzleILi3ELi4ELi3EEENS4_18smem_ptr_flag_bitsILi32EEENST_INS5_IJNSA_ILi8EEENSA_ILi32EEEEEENS5_IJS18_SC_EEEEEEEvNS4_8identityENS4_23SM90_TMA_LOAD_MULTICASTES1C_vS1D_EENS_8epilogue10collective6detail29Sm90TmaWarpSpecializedAdapterINS1H_15DefaultEpilogueISJ_SK_SK_NS1G_6thread17LinearCombinationISJ_Li1EffLNS1L_9ScaleType4KindE0ELNS_15FloatRoundStyleE2ESJ_EENS1_15EpilogueDefaultEEEEEvvEEEEvNT_6ParamsE,"",@"SHT_CUDA_INFO"
	.sectionflags	@""
	.align	4


	//----- nvinfo : EIATTR_CUDA_API_VERSION
	.align		4
        /*0000*/ 	.byte	0x04, 0x37
        /*0002*/ 	.short	(.L_21 - .L_20)
.L_20:
        /*0004*/ 	.word	0x00000082


	//----- nvinfo : EIATTR_KPARAM_INFO
	.align		4
.L_21:
        /*0008*/ 	.byte	0x04, 0x17
        /*000a*/ 	.short	(.L_23 - .L_22)
.L_22:
        /*000c*/ 	.word	0x00000000
        /*0010*/ 	.short	0x0000
        /*0012*/ 	.short	0x0070
        /*0014*/ 	.byte	0x00, 0xf0, 0x01, 0x10


	//----- nvinfo : EIATTR_SPARSE_MMA_MASK
	.align		4
.L_23:
        /*0018*/ 	.byte	0x03, 0x50
        /*001a*/ 	.short	0x0000


	//----- nvinfo : EIATTR_MAXREG_COUNT
	.align		4
        /*001c*/ 	.byte	0x03, 0x1b
        /*001e*/ 	.short	0x00a8


	//----- nvinfo : EIATTR_NUM_BARRIERS
	.align		4
        /*0020*/ 	.byte	0x02, 0x4c
        /*0022*/ 	.byte	0x01
	.zero		1


	//----- nvinfo : EIATTR_EXTERNS
	.align		4
        /*0024*/ 	.byte	0x04, 0x0f
        /*0026*/ 	.short	(.L_25 - .L_24)


	//   ....[0]....
	.align		4
.L_24:
        /*0028*/ 	.word	index@(__assertfail)


	//----- nvinfo : EIATTR_ANNOTATIONS
	.align		4
.L_25:
        /*002c*/ 	.byte	0x04, 0x55
        /*002e*/ 	.short	(.L_27 - .L_26)


	//   ....[0]....
.L_26:
        /*0030*/ 	.word	0x00000001
        /*0034*/ 	.byte	0x90, 0x0d, 0x00, 0x00, 0x01, 0x00, 0x00, 0x00, 0x40, 0x14, 0x00, 0x00, 0x01, 0x00, 0x00, 0x00
        /*0044*/ 	.byte	0xb0, 0x4f, 0x00, 0x00, 0x01, 0x00, 0x00, 0x00, 0x00, 0x5e, 0x00, 0x00


	//----- nvinfo : EIATTR_MERCURY_ISA_VERSION
	.align		4
.L_27:
        /*0050*/ 	.byte	0x03, 0x5f
        /*0052*/ 	.short	0x0101


	//----- nvinfo : EIATTR_INT_WARP_WIDE_INSTR_OFFSETS
	.align		4
        /*0054*/ 	.byte	0x04, 0x31
        /*0056*/ 	.short	(.L_29 - .L_28)


	//   ....[0]....
.L_28:
        /*0058*/ 	.word	0x000004d0


	//   ....[1]....
        /*005c*/ 	.word	0x000004f0


	//   ....[2]....
        /*0060*/ 	.word	0x00000510


	//   ....[3]....
        /*0064*/ 	.word	0x000005d0


	//   ....[4]....
        /*0068*/ 	.word	0x000005f0


	//   ....[5]....
        /*006c*/ 	.word	0x00000650


	//   ....[6]....
        /*0070*/ 	.word	0x00000760


	//   ....[7]....
        /*0074*/ 	.word	0x00000790


	//   ....[8]....
        /*0078*/ 	.word	0x00002b80


	//----- nvinfo : EIATTR_COOP_GROUP_MASK_REGIDS
	.align		4
.L_29:
        /*007c*/ 	.byte	0x04, 0x29
        /*007e*/ 	.short	(.L_31 - .L_30)


	//   ....[0]....
.L_30:
        /*0080*/ 	.word	0xffffffff


	//   ....[1]....
        /*0084*/ 	.word	0xffffffff


	//   ....[2]....
        /*0088*/ 	.word	0xffffffff


	//   ....[3]....
        /*008c*/ 	.word	0xffffffff


	//   ....[4]....
        /*0090*/ 	.word	0xffffffff


	//   ....[5]....
        /*0094*/ 	.word	0xffffffff


	//   ....[6]....
        /*0098*/ 	.word	0xffffffff


	//----- nvinfo : EIATTR_COOP_GROUP_INSTR_OFFSETS
	.align		4
.L_31:
        /*009c*/ 	.byte	0x04, 0x28
        /*009e*/ 	.short	(.L_33 - .L_32)


	//   ....[0]....
.L_32:
        /*00a0*/ 	.word	0x00000070


	//   ....[1]....
        /*00a4*/ 	.word	0x00000080


	//   ....[2]....
        /*00a8*/ 	.word	0x00000140


	//   ....[3]....
        /*00ac*/ 	.word	0x000002b0


	//   ....[4]....
        /*00b0*/ 	.word	0x000002f0


	//   ....[5]....
        /*00b4*/ 	.word	0x00000370


	//   ....[6]....
        /*00b8*/ 	.word	0x00000940


	//----- nvinfo : EIATTR_REG_RECONFIG
	.align		4
.L_33:
        /*00bc*/ 	.byte	0x01, 0x54
	.zero		2


	//----- nvinfo : EIATTR_SYSCALL_OFFSETS
	.align		4
        /*00c0*/ 	.byte	0x04, 0x46
        /*00c2*/ 	.short	(.L_35 - .L_34)


	//   ....[0]....
.L_34:
        /*00c4*/ 	.word	0x00001930


	//----- nvinfo : EIATTR_MBARRIER_INSTR_OFFSETS
	.align		4
.L_35:
        /*00c8*/ 	.byte	0x04, 0x39
        /*00ca*/ 	.short	(.L_37 - .L_36)


	//   ....[0]....
.L_36:
        /*00cc*/ 	.word	0x00000240
        /*00d0*/ 	.word	0x000000ff
        /*00d4*/ 	.word	0x00000000
        /*00d8*/ 	.short	0x0100
        /*00da*/ 	.byte	0x08
	.zero		1


	//   ....[1]....
        /*00dc*/ 	.word	0x00000250
        /*00e0*/ 	.word	0x000000ff
        /*00e4*/ 	.word	0x00000018
        /*00e8*/ 	.short	0x0100
        /*00ea*/ 	.byte	0x08
	.zero		1


	//   ....[2]....
        /*00ec*/ 	.word	0x00000260
        /*00f0*/ 	.word	0x000000ff
        /*00f4*/ 	.word	0x00000008
        /*00f8*/ 	.short	0x0100
        /*00fa*/ 	.byte	0x08
	.zero		1


	//   ....[3]....
        /*00fc*/ 	.word	0x00000270
        /*0100*/ 	.word	0x000000ff
        /*0104*/ 	.word	0x00000020
        /*0108*/ 	.short	0x0100
        /*010a*/ 	.byte	0x08
	.zero		1


	//   ....[4]....
        /*010c*/ 	.word	0x00000280
        /*0110*/ 	.word	0x000000ff
        /*0114*/ 	.word	0x00000010
        /*0118*/ 	.short	0x0100
        /*011a*/ 	.byte	0x08
	.zero		1


	//   ....[5]....
        /*011c*/ 	.word	0x00000290
        /*0120*/ 	.word	0x000000ff
        /*0124*/ 	.word	0x00000028
        /*0128*/ 	.short	0x0100
        /*012a*/ 	.byte	0x08
	.zero		1


	//   ....[6]....
        /*012c*/ 	.word	0x000007e0
        /*0130*/ 	.word	0x000000ff
        /*0134*/ 	.word	0x00000060
        /*0138*/ 	.short	0x0100
        /*013a*/ 	.byte	0x08
	.zero		1


	//   ....[7]....
        /*013c*/ 	.word	0x00000870
        /*0140*/ 	.word	0x000000ff
        /*0144*/ 	.word	0x00000068
        /*0148*/ 	.short	0x0100
        /*014a*/ 	.byte	0x08
	.zero		1


	//   ....[8]....
        /*014c*/ 	.word	0x000008c0
        /*0150*/ 	.word	0x000000ff
        /*0154*/ 	.word	0x00000040
        /*0158*/ 	.short	0x0100
        /*015a*/ 	.byte	0x09
	.zero		1


	//   ....[9]....
        /*015c*/ 	.word	0x000008d0
        /*0160*/ 	.word	0x000000ff
        /*0164*/ 	.word	0x00000048
        /*0168*/ 	.short	0x0100
        /*016a*/ 	.byte	0x09
	.zero		1


	//   ....[10]....
        /*016c*/ 	.word	0x000008e0
        /*0170*/ 	.word	0x000000ff
        /*0174*/ 	.word	0x00000050
        /*0178*/ 	.short	0x0100
        /*017a*/ 	.byte	0x09
	.zero		1


	//   ....[11]....
        /*017c*/ 	.word	0x000008f0
        /*0180*/ 	.word	0x000000ff
        /*0184*/ 	.word	0x00000058
        /*0188*/ 	.short	0x0100
        /*018a*/ 	.byte	0x09
	.zero		1


	//   ....[12]....
        /*018c*/ 	.word	0x000017f0
        /*0190*/ 	.word	0x000000ff
        /*0194*/ 	.word	0xfffffff8
        /*0198*/ 	.short	0x010a
        /*019a*/ 	.byte	0x2b
	.zero		1


	//   ....[13]....
        /*019c*/ 	.word	0x000019b0
        /*01a0*/ 	.word	0x00000003
        /*01a4*/ 	.word	0x00000000
        /*01a8*/ 	.short	0x010a
        /*01aa*/ 	.byte	0x3f
	.zero		1


	//   ....[14]....
        /*01ac*/ 	.word	0x000019f0
        /*01b0*/ 	.word	0x00000003
        /*01b4*/ 	.word	0x00000000
        /*01b8*/ 	.short	0x010a
        /*01ba*/ 	.byte	0x3f
	.zero		1


	//   ....[15]....
        /*01bc*/ 	.word	0x00002230
        /*01c0*/ 	.word	0x000000ff
        /*01c4*/ 	.word	0x00000000
        /*01c8*/ 	.short	0x010a
        /*01ca*/ 	.byte	0x05
	.zero		1


	//   ....[16]....
        /*01cc*/ 	.word	0x00002270
        /*01d0*/ 	.word	0x000000ff
        /*01d4*/ 	.word	0x00000000
        /*01d8*/ 	.short	0x010a
        /*01da*/ 	.byte	0x05
	.zero		1


	//   ....[17]....
        /*01dc*/ 	.word	0x00002a10
        /*01e0*/ 	.word	0x00000005
        /*01e4*/ 	.word	0x00000000
        /*01e8*/ 	.short	0x0101
        /*01ea*/ 	.byte	0x3f
	.zero		1


	//   ....[18]....
        /*01ec*/ 	.word	0x00002b20
        /*01f0*/ 	.word	0x00000003
        /*01f4*/ 	.word	0x00000000
        /*01f8*/ 	.short	0x0101
        /*01fa*/ 	.byte	0x29
	.zero		1


	//   ....[19]....
        /*01fc*/ 	.word	0x00002c20
        /*0200*/ 	.word	0x00000003
        /*0204*/ 	.word	0x00000000
        /*0208*/ 	.short	0x0101
        /*020a*/ 	.byte	0x3f
	.zero		1


	//   ....[20]....
        /*020c*/ 	.word	0x00002ca0
        /*0210*/ 	.word	0x000000ff
        /*0214*/ 	.word	0x00000008
        /*0218*/ 	.short	0x010a
        /*021a*/ 	.byte	0x2b
	.zero		1


	//   ....[21]....
        /*021c*/ 	.word	0x00004ff0
        /*0220*/ 	.word	0x00000000
        /*0224*/ 	.word	0x00000000
        /*0228*/ 	.short	0x0101
        /*022a*/ 	.byte	0x29
	.zero		1


	//   ....[22]....
        /*022c*/ 	.word	0x00005930
        /*0230*/ 	.word	0x0000000d
        /*0234*/ 	.word	0x00000018
        /*0238*/ 	.short	0x010a
        /*023a*/ 	.byte	0x3f
	.zero		1


	//   ....[23]....
        /*023c*/ 	.word	0x00005f30
        /*0240*/ 	.word	0x00000006
        /*0244*/ 	.word	0x00000068
        /*0248*/ 	.short	0x0101
        /*024a*/ 	.byte	0x3f
	.zero		1


	//   ....[24]....
        /*024c*/ 	.word	0x00006660
        /*0250*/ 	.word	0x00000007
        /*0254*/ 	.word	0x00000000
        /*0258*/ 	.short	0x010a
        /*025a*/ 	.byte	0x3f
	.zero		1


	//   ....[25]....
        /*025c*/ 	.word	0x000066e0
        /*0260*/ 	.word	0x00000004
        /*0264*/ 	.word	0x00000000
        /*0268*/ 	.short	0x010a
        /*026a*/ 	.byte	0x3f
	.zero		1


	//   ....[26]....
        /*026c*/ 	.word	0x00006770
        /*0270*/ 	.word	0x00000005
        /*0274*/ 	.word	0x00000000
        /*0278*/ 	.short	0x010a
        /*027a*/ 	.byte	0x3f
	.zero		1


	//   ....[27]....
        /*027c*/ 	.word	0x000067e0
        /*0280*/ 	.word	0x00000003
        /*0284*/ 	.word	0xfffffff8
        /*0288*/ 	.short	0x010a
        /*028a*/ 	.byte	0x3f
	.zero		1


	//   ....[28]....
        /*028c*/ 	.word	0x00006830
        /*0290*/ 	.word	0x00000003
        /*0294*/ 	.word	0x00000000
        /*0298*/ 	.short	0x010a
        /*029a*/ 	.byte	0x3f
	.zero		1


	//   ....[29]....
        /*029c*/ 	.word	0x00006890
        /*02a0*/ 	.word	0x00000005
        /*02a4*/ 	.word	0x00000000
        /*02a8*/ 	.short	0x010a
        /*02aa*/ 	.byte	0x3f
	.zero		1


	//   ....[30]....
        /*02ac*/ 	.word	0x000068f0
        /*02b0*/ 	.word	0x00000003
        /*02b4*/ 	.word	0x00000008
        /*02b8*/ 	.short	0x010a
        /*02ba*/ 	.byte	0x3f
	.zero		1


	//   ....[31]....
        /*02bc*/ 	.word	0x000069c0
        /*02c0*/ 	.word	0x0000000d
        /*02c4*/ 	.word	0x00000018
        /*02c8*/ 	.short	0x010a
        /*02ca*/ 	.byte	0x3f
	.zero		1


	//   ....[32]....
        /*02cc*/ 	.word	0x00006a90
        /*02d0*/ 	.word	0x00000007
        /*02d4*/ 	.word	0x00000000
        /*02d8*/ 	.short	0x010a
        /*02da*/ 	.byte	0x3f
	.zero		1


	//   ....[33]....
        /*02dc*/ 	.word	0x00006ae0
        /*02e0*/ 	.word	0x00000004
        /*02e4*/ 	.word	0x00000000
        /*02e8*/ 	.short	0x010a
        /*02ea*/ 	.byte	0x3f
	.zero		1


	//----- nvinfo : EIATTR_NUM_MBARRIERS
	.align		4
.L_37:
        /*02ec*/ 	.byte	0x03, 0x38
        /*02ee*/ 	.short	0x000c


	//----- nvinfo : EIATTR_EXIT_INSTR_OFFSETS
	.align		4
        /*02f0*/ 	.byte	0x04, 0x1c
        /*02f2*/ 	.short	(.L_39 - .L_38)


	//   ....[0]....
.L_38:
        /*02f4*/ 	.word	0x000013d0


	//   ....[1]....
        /*02f8*/ 	.word	0x00001430


	//   ....[2]....
        /*02fc*/ 	.word	0x00005610


	//   ....[3]....
        /*0300*/ 	.word	0x00005640


	//   ....[4]....
        /*0304*/ 	.word	0x000067c0


	//----- nvinfo : EIATTR_MAX_THREADS
	.align		4
.L_39:
        /*0308*/ 	.byte	0x04, 0x05
        /*030a*/ 	.short	(.L_41 - .L_40)
.L_40:
        /*030c*/ 	.word	0x00000180
        /*0310*/ 	.word	0x00000001
        /*0314*/ 	.word	0x00000001


	//----- nvinfo : EIATTR_CRS_STACK_SIZE
	.align		4
.L_41:
        /*0318*/ 	.byte	0x04, 0x1e
        /*031a*/ 	.short	(.L_43 - .L_42)
.L_42:
        /*031c*/ 	.word	0x00000000


	//----- nvinfo : EIATTR_CBANK_PARAM_SIZE
	.align		4
.L_43:
        /*0320*/ 	.byte	0x03, 0x19
        /*0322*/ 	.short	0x0470


	//----- nvinfo : EIATTR_PARAM_CBANK
	.align		4
        /*0324*/ 	.byte	0x04, 0x0a
        /*0326*/ 	.short	(.L_45 - .L_44)
	.align		4
.L_44:
        /*0328*/ 	.word	index@(.nv.constant0._ZN7cutlass13device_kernelINS_4gemm6kernel13GemmUniversalIN4cute5tupleIJiiiiEEENS1_10collective13CollectiveMmaINS1_34MainloopSm90TmaGmmaWarpSpecializedILi3ENS5_IJNS4_1CILi2EEENSA_ILi1EEESC_EEENS1_32KernelTmaWarpSpecializedPingpongEEENS5_IJNSA_ILi64EEESG_NSA_ILi128EEEEEENS_10tfloat32_tENS5_IJlSC_lEEESJ_SK_NS4_8TiledMMAINS4_8MMA_AtomIJNS4_4SM904GMMA29MMA_64x64x8_F32TF32TF32_SS_TNILNSO_7ScaleInE1ELSQ_1EEEEEENS4_6LayoutINS5_IJSC_SC_SC_EEENS5_IJNSA_ILi0EEESV_SV_EEEEENS5_IJNS4_10UnderscoreESY_SY_EEEEENS4_13SM90_TMA_LOADENS4_14ComposedLayoutINS4_7SwizzleILi3ELi4ELi3EEENS4_18smem_ptr_flag_bitsILi32EEENST_INS5_IJNSA_ILi8EEENSA_ILi32EEEEEENS5_IJS18_SC_EEEEEEEvNS4_8identityENS4_23SM90_TMA_LOAD_MULTICASTES1C_vS1D_EENS_8epilogue10collective6detail29Sm90TmaWarpSpecializedAdapterINS1H_15DefaultEpilogueISJ_SK_SK_NS1G_6thread17LinearCombinationISJ_Li1EffLNS1L_9ScaleType4KindE0ELNS_15FloatRoundStyleE2ESJ_EENS1_15EpilogueDefaultEEEEEvvEEEEvNT_6ParamsE)
        /*032c*/ 	.short	0x0210
        /*032e*/ 	.short	0x0470


	//----- nvinfo : EIATTR_SW_WAR
	.align		4
.L_45:
        /*0330*/ 	.byte	0x04, 0x36
        /*0332*/ 	.short	(.L_47 - .L_46)
.L_46:
        /*0334*/ 	.word	0x00000008
.L_47:


//--------------------- .nv.callgraph             --------------------------
	.section	.nv.callgraph,"",@"SHT_CUDA_CALLGRAPH"
	.align	4
	.sectionentsize	8
	.align		4
        /*0000*/ 	.word	0x00000000
	.align		4
        /*0004*/ 	.word	0xffffffff
	.align		4
        /*0008*/ 	.word	index@(_ZN7cutlass13device_kernelINS_4gemm6kernel13GemmUniversalIN4cute5tupleIJiiiiEEENS1_10collective13CollectiveMmaINS1_34MainloopSm90TmaGmmaWarpSpecializedILi3ENS5_IJNS4_1CILi2EEENSA_ILi1EEESC_EEENS1_32KernelTmaWarpSpecializedPingpongEEENS5_IJNSA_ILi64EEESG_NSA_ILi128EEEEEENS_10tfloat32_tENS5_IJlSC_lEEESJ_SK_NS4_8TiledMMAINS4_8MMA_AtomIJNS4_4SM904GMMA29MMA_64x64x8_F32TF32TF32_SS_TNILNSO_7ScaleInE1ELSQ_1EEEEEENS4_6LayoutINS5_IJSC_SC_SC_EEENS5_IJNSA_ILi0EEESV_SV_EEEEENS5_IJNS4_10UnderscoreESY_SY_EEEEENS4_13SM90_TMA_LOADENS4_14ComposedLayoutINS4_7SwizzleILi3ELi4ELi3EEENS4_18smem_ptr_flag_bitsILi32EEENST_INS5_IJNSA_ILi8EEENSA_ILi32EEEEEENS5_IJS18_SC_EEEEEEEvNS4_8identityENS4_23SM90_TMA_LOAD_MULTICASTES1C_vS1D_EENS_8epilogue10collective6detail29Sm90TmaWarpSpecializedAdapterINS1H_15DefaultEpilogueISJ_SK_SK_NS1G_6thread17LinearCombinationISJ_Li1EffLNS1L_9ScaleType4KindE0ELNS_15FloatRoundStyleE2ESJ_EENS1_15EpilogueDefaultEEEEEvvEEEEvNT_6ParamsE)
	.align		4
        /*000c*/ 	.word	index@(__assertfail)
	.align		4
        /*0010*/ 	.word	0x00000000
	.align		4
        /*0014*/ 	.word	0xfffffffe
	.align		4
        /*0018*/ 	.word	0x00000000
	.align		4
        /*001c*/ 	.word	0xfffffffd
	.align		4
        /*0020*/ 	.word	0x00000000
	.align		4
        /*0024*/ 	.word	0xfffffffc


//--------------------- .nv.constant4             --------------------------
	.section	.nv.constant4,"a",@progbits
	.align	8
	.align		8
.nv.constant4:
        /*0000*/ 	.dword	__assertfail
	.align		8
        /*0008*/ 	.dword	__unnamed_1
	.align		8
        /*0010*/ 	.dword	_ZN39_INTERNAL_3d747c8f_4_k_cu_1a481e72_63394cuda3std3__45__cpo5beginE
	.align		8
        /*0018*/ 	.dword	_ZN39_INTERNAL_3d747c8f_4_k_cu_1a481e72_63394cuda3std3__45__cpo3endE
	.align		8
        /*0020*/ 	.dword	_ZN39_INTERNAL_3d747c8f_4_k_cu_1a481e72_63394cuda3std3__45__cpo6cbeginE
	.align		8
        /*0028*/ 	.dword	_ZN39_INTERNAL_3d747c8f_4_k_cu_1a481e72_63394cuda3std3__45__cpo4cendE
	.align		8
        /*0030*/ 	.dword	_ZN39_INTERNAL_3d747c8f_4_k_cu_1a481e72_63394cuda3std3__441_GLOBAL__N__3d747c8f_4_k_cu_1a481e72_63396ignoreE
	.align		8
        /*0038*/ 	.dword	_ZN39_INTERNAL_3d747c8f_4_k_cu_1a481e72_63394cuda3std3__419piecewise_constructE
	.align		8
        /*0040*/ 	.dword	_ZN39_INTERNAL_3d747c8f_4_k_cu_1a481e72_63394cuda3std3__48in_placeE
	.align		8
        /*0048*/ 	.dword	_ZN39_INTERNAL_3d747c8f_4_k_cu_1a481e72_63394cuda3std6ranges3__45__cpo4swapE
	.align		8
        /*0050*/ 	.dword	_ZN39_INTERNAL_3d747c8f_4_k_cu_1a481e72_63394cuda3std6ranges3__45__cpo9iter_moveE
	.align		8
        /*0058*/ 	.dword	_ZN39_INTERNAL_3d747c8f_4_k_cu_1a481e72_63394cute7productE
	.align		8
        /*0060*/ 	.dword	_ZN39_INTERNAL_3d747c8f_4_k_cu_1a481e72_63394cute1_E
	.align		8
        /*0068*/ 	.dword	$str$22
	.align		8
        /*0070*/ 	.dword	$str$23


//--------------------- .text._ZN7cutlass13device_kernelINS_4gemm6kernel13GemmUniversalIN4cute5tupleIJiiiiEEENS1_10collective13CollectiveMmaINS1_34MainloopSm90TmaGmmaWarpSpecializedILi3ENS5_IJNS4_1CILi2EEENSA_ILi1EEESC_EEENS1_32KernelTmaWarpSpecializedPingpongEEENS5_IJNSA_ILi64EEESG_NSA_ILi128EEEEEENS_10tfloat32_tENS5_IJlSC_lEEESJ_SK_NS4_8TiledMMAINS4_8MMA_AtomIJNS4_4SM904GMMA29MMA_64x64x8_F32TF32TF32_SS_TNILNSO_7ScaleInE1ELSQ_1EEEEEENS4_6LayoutINS5_IJSC_SC_SC_EEENS5_IJNSA_ILi0EEESV_SV_EEEEENS5_IJNS4_10UnderscoreESY_SY_EEEEENS4_13SM90_TMA_LOADENS4_14ComposedLayoutINS4_7SwizzleILi3ELi4ELi3EEENS4_18smem_ptr_flag_bitsILi32EEENST_INS5_IJNSA_ILi8EEENSA_ILi32EEEEEENS5_IJS18_SC_EEEEEEEvNS4_8identityENS4_23SM90_TMA_LOAD_MULTICASTES1C_vS1D_EENS_8epilogue10collective6detail29Sm90TmaWarpSpecializedAdapterINS1H_15DefaultEpilogueISJ_SK_SK_NS1G_6thread17LinearCombinationISJ_Li1EffLNS1L_9ScaleType4KindE0ELNS_15FloatRoundStyleE2ESJ_EENS1_15EpilogueDefaultEEEEEvvEEEEvNT_6ParamsE --------------------------
	.section	.text._ZN7cutlass13device_kernelINS_4gemm6kernel13GemmUniversalIN4cute5tupleIJiiiiEEENS1_10collective13CollectiveMmaINS1_34MainloopSm90TmaGmmaWarpSpecializedILi3ENS5_IJNS4_1CILi2EEENSA_ILi1EEESC_EEENS1_32KernelTmaWarpSpecializedPingpongEEENS5_IJNSA_ILi64EEESG_NSA_ILi128EEEEEENS_10tfloat32_tENS5_IJlSC_lEEESJ_SK_NS4_8TiledMMAINS4_8MMA_AtomIJNS4_4SM904GMMA29MMA_64x64x8_F32TF32TF32_SS_TNILNSO_7ScaleInE1ELSQ_1EEEEEENS4_6LayoutINS5_IJSC_SC_SC_EEENS5_IJNSA_ILi0EEESV_SV_EEEEENS5_IJNS4_10UnderscoreESY_SY_EEEEENS4_13SM90_TMA_LOADENS4_14ComposedLayoutINS4_7SwizzleILi3ELi4ELi3EEENS4_18smem_ptr_flag_bitsILi32EEENST_INS5_IJNSA_ILi8EEENSA_ILi32EEEEEENS5_IJS18_SC_EEEEEEEvNS4_8identityENS4_23SM90_TMA_LOAD_MULTICASTES1C_vS1D_EENS_8epilogue10collective6detail29Sm90TmaWarpSpecializedAdapterINS1H_15DefaultEpilogueISJ_SK_SK_NS1G_6thread17LinearCombinationISJ_Li1EffLNS1L_9ScaleType4KindE0ELNS_15FloatRoundStyleE2ESJ_EENS1_15EpilogueDefaultEEEEEvvEEEEvNT_6ParamsE,"ax",@progbits
	.align	128
.text._ZN7cutlass13device_kernelINS_4gemm6kernel13GemmUniversalIN4cute5tupleIJiiiiEEENS1_10collective13CollectiveMmaINS1_34MainloopSm90TmaGmmaWarpSpecializedILi3ENS5_IJNS4_1CILi2EEENSA_ILi1EEESC_EEENS1_32KernelTmaWarpSpecializedPingpongEEENS5_IJNSA_ILi64EEESG_NSA_ILi128EEEEEENS_10tfloat32_tENS5_IJlSC_lEEESJ_SK_NS4_8TiledMMAINS4_8MMA_AtomIJNS4_4SM904GMMA29MMA_64x64x8_F32TF32TF32_SS_TNILNSO_7ScaleInE1ELSQ_1EEEEEENS4_6LayoutINS5_IJSC_SC_SC_EEENS5_IJNSA_ILi0EEESV_SV_EEEEENS5_IJNS4_10UnderscoreESY_SY_EEEEENS4_13SM90_TMA_LOADENS4_14ComposedLayoutINS4_7SwizzleILi3ELi4ELi3EEENS4_18smem_ptr_flag_bitsILi32EEENST_INS5_IJNSA_ILi8EEENSA_ILi32EEEEEENS5_IJS18_SC_EEEEEEEvNS4_8identityENS4_23SM90_TMA_LOAD_MULTICASTES1C_vS1D_EENS_8epilogue10collective6detail29Sm90TmaWarpSpecializedAdapterINS1H_15DefaultEpilogueISJ_SK_SK_NS1G_6thread17LinearCombinationISJ_Li1EffLNS1L_9ScaleType4KindE0ELNS_15FloatRoundStyleE2ESJ_EENS1_15EpilogueDefaultEEEEEvvEEEEvNT_6ParamsE:
        .type           _ZN7cutlass13device_kernelINS_4gemm6kernel13GemmUniversalIN4cute5tupleIJiiiiEEENS1_10collective13CollectiveMmaINS1_34MainloopSm90TmaGmmaWarpSpecializedILi3ENS5_IJNS4_1CILi2EEENSA_ILi1EEESC_EEENS1_32KernelTmaWarpSpecializedPingpongEEENS5_IJNSA_ILi64EEESG_NSA_ILi128EEEEEENS_10tfloat32_tENS5_IJlSC_lEEESJ_SK_NS4_8TiledMMAINS4_8MMA_AtomIJNS4_4SM904GMMA29MMA_64x64x8_F32TF32TF32_SS_TNILNSO_7ScaleInE1ELSQ_1EEEEEENS4_6LayoutINS5_IJSC_SC_SC_EEENS5_IJNSA_ILi0EEESV_SV_EEEEENS5_IJNS4_10UnderscoreESY_SY_EEEEENS4_13SM90_TMA_LOADENS4_14ComposedLayoutINS4_7SwizzleILi3ELi4ELi3EEENS4_18smem_ptr_flag_bitsILi32EEENST_INS5_IJNSA_ILi8EEENSA_ILi32EEEEEENS5_IJS18_SC_EEEEEEEvNS4_8identityENS4_23SM90_TMA_LOAD_MULTICASTES1C_vS1D_EENS_8epilogue10collective6detail29Sm90TmaWarpSpecializedAdapterINS1H_15DefaultEpilogueISJ_SK_SK_NS1G_6thread17LinearCombinationISJ_Li1EffLNS1L_9ScaleType4KindE0ELNS_15FloatRoundStyleE2ESJ_EENS1_15EpilogueDefaultEEEEEvvEEEEvNT_6ParamsE,@function
        .size           _ZN7cutlass13device_kernelINS_4gemm6kernel13GemmUniversalIN4cute5tupleIJiiiiEEENS1_10collective13CollectiveMmaINS1_34MainloopSm90TmaGmmaWarpSpecializedILi3ENS5_IJNS4_1CILi2EEENSA_ILi1EEESC_EEENS1_32KernelTmaWarpSpecializedPingpongEEENS5_IJNSA_ILi64EEESG_NSA_ILi128EEEEEENS_10tfloat32_tENS5_IJlSC_lEEESJ_SK_NS4_8TiledMMAINS4_8MMA_AtomIJNS4_4SM904GMMA29MMA_64x64x8_F32TF32TF32_SS_TNILNSO_7ScaleInE1ELSQ_1EEEEEENS4_6LayoutINS5_IJSC_SC_SC_EEENS5_IJNSA_ILi0EEESV_SV_EEEEENS5_IJNS4_10UnderscoreESY_SY_EEEEENS4_13SM90_TMA_LOADENS4_14ComposedLayoutINS4_7SwizzleILi3ELi4ELi3EEENS4_18smem_ptr_flag_bitsILi32EEENST_INS5_IJNSA_ILi8EEENSA_ILi32EEEEEENS5_IJS18_SC_EEEEEEEvNS4_8identityENS4_23SM90_TMA_LOAD_MULTICASTES1C_vS1D_EENS_8epilogue10collective6detail29Sm90TmaWarpSpecializedAdapterINS1H_15DefaultEpilogueISJ_SK_SK_NS1G_6thread17LinearCombinationISJ_Li1EffLNS1L_9ScaleType4KindE0ELNS_15FloatRoundStyleE2ESJ_EENS1_15EpilogueDefaultEEEEEvvEEEEvNT_6ParamsE,(.L_x_135 - _ZN7cutlass13device_kernelINS_4gemm6kernel13GemmUniversalIN4cute5tupleIJiiiiEEENS1_10collective13CollectiveMmaINS1_34MainloopSm90TmaGmmaWarpSpecializedILi3ENS5_IJNS4_1CILi2EEENSA_ILi1EEESC_EEENS1_32KernelTmaWarpSpecializedPingpongEEENS5_IJNSA_ILi64EEESG_NSA_ILi128EEEEEENS_10tfloat32_tENS5_IJlSC_lEEESJ_SK_NS4_8TiledMMAINS4_8MMA_AtomIJNS4_4SM904GMMA29MMA_64x64x8_F32TF32TF32_SS_TNILNSO_7ScaleInE1ELSQ_1EEEEEENS4_6LayoutINS5_IJSC_SC_SC_EEENS5_IJNSA_ILi0EEESV_SV_EEEEENS5_IJNS4_10UnderscoreESY_SY_EEEEENS4_13SM90_TMA_LOADENS4_14ComposedLayoutINS4_7SwizzleILi3ELi4ELi3EEENS4_18smem_ptr_flag_bitsILi32EEENST_INS5_IJNSA_ILi8EEENSA_ILi32EEEEEENS5_IJS18_SC_EEEEEEEvNS4_8identityENS4_23SM90_TMA_LOAD_MULTICASTES1C_vS1D_EENS_8epilogue10collective6detail29Sm90TmaWarpSpecializedAdapterINS1H_15DefaultEpilogueISJ_SK_SK_NS1G_6thread17LinearCombinationISJ_Li1EffLNS1L_9ScaleType4KindE0ELNS_15FloatRoundStyleE2ESJ_EENS1_15EpilogueDefaultEEEEEvvEEEEvNT_6ParamsE)
        .other          _ZN7cutlass13device_kernelINS_4gemm6kernel13GemmUniversalIN4cute5tupleIJiiiiEEENS1_10collective13CollectiveMmaINS1_34MainloopSm90TmaGmmaWarpSpecializedILi3ENS5_IJNS4_1CILi2EEENSA_ILi1EEESC_EEENS1_32KernelTmaWarpSpecializedPingpongEEENS5_IJNSA_ILi64EEESG_NSA_ILi128EEEEEENS_10tfloat32_tENS5_IJlSC_lEEESJ_SK_NS4_8TiledMMAINS4_8MMA_AtomIJNS4_4SM904GMMA29MMA_64x64x8_F32TF32TF32_SS_TNILNSO_7ScaleInE1ELSQ_1EEEEEENS4_6LayoutINS5_IJSC_SC_SC_EEENS5_IJNSA_ILi0EEESV_SV_EEEEENS5_IJNS4_10UnderscoreESY_SY_EEEEENS4_13SM90_TMA_LOADENS4_14ComposedLayoutINS4_7SwizzleILi3ELi4ELi3EEENS4_18smem_ptr_flag_bitsILi32EEENST_INS5_IJNSA_ILi8EEENSA_ILi32EEEEEENS5_IJS18_SC_EEEEEEEvNS4_8identityENS4_23SM90_TMA_LOAD_MULTICASTES1C_vS1D_EENS_8epilogue10collective6detail29Sm90TmaWarpSpecializedAdapterINS1H_15DefaultEpilogueISJ_SK_SK_NS1G_6thread17LinearCombinationISJ_Li1EffLNS1L_9ScaleType4KindE0ELNS_15FloatRoundStyleE2ESJ_EENS1_15EpilogueDefaultEEEEEvvEEEEvNT_6ParamsE,@"STO_CUDA_ENTRY STV_DEFAULT"
_ZN7cutlass13device_kernelINS_4gemm6kernel13GemmUniversalIN4cute5tupleIJiiiiEEENS1_10collective13CollectiveMmaINS1_34MainloopSm90TmaGmmaWarpSpecializedILi3ENS5_IJNS4_1CILi2EEENSA_ILi1EEESC_EEENS1_32KernelTmaWarpSpecializedPingpongEEENS5_IJNSA_ILi64EEESG_NSA_ILi128EEEEEENS_10tfloat32_tENS5_IJlSC_lEEESJ_SK_NS4_8TiledMMAINS4_8MMA_AtomIJNS4_4SM904GMMA29MMA_64x64x8_F32TF32TF32_SS_TNILNSO_7ScaleInE1ELSQ_1EEEEEENS4_6LayoutINS5_IJSC_SC_SC_EEENS5_IJNSA_ILi0EEESV_SV_EEEEENS5_IJNS4_10UnderscoreESY_SY_EEEEENS4_13SM90_TMA_LOADENS4_14ComposedLayoutINS4_7SwizzleILi3ELi4ELi3EEENS4_18smem_ptr_flag_bitsILi32EEENST_INS5_IJNSA_ILi8EEENSA_ILi32EEEEEENS5_IJS18_SC_EEEEEEEvNS4_8identityENS4_23SM90_TMA_LOAD_MULTICASTES1C_vS1D_EENS_8epilogue10collective6detail29Sm90TmaWarpSpecializedAdapterINS1H_15DefaultEpilogueISJ_SK_SK_NS1G_6thread17LinearCombinationISJ_Li1EffLNS1L_9ScaleType4KindE0ELNS_15FloatRoundStyleE2ESJ_EENS1_15EpilogueDefaultEEEEEvvEEEEvNT_6ParamsE:
[----:B------:R-:W0:Y:S02]  /*0000*/  LDC R1, c[0x0][0x28] ;  /* 0x00000a00ff017b82 */ /* 0x000e240000000800 */
[----:B0-----:R-:W-:Y:S01]  /*0010*/  VIADD R1, R1, 0xfffffff8 ;  /* 0xfffffff801017836 */ /* 0x001fe20000000000 */
[----:B------:R-:W0:Y:S01]  /*0020*/  S2R R4, SR_TID.X ;  /* 0x0000000000047919 */ /* 0x000e220000002100 */
[----:B------:R-:W-:Y:S01]  /*0030*/  ELECT P0, URZ, PT ;  /* 0x00000000003f782f */ /* 0x000fe20003800000 */
[----:B------:R-:W-:Y:S01]  /*0040*/  BSSY B0, `(.L_x_0) ;  /* 0x000000f000007945 */ /* 0x000fe20003800000 */
[--C-:B0-----:R-:W-:Y:S02]  /*0050*/  SHF.R.U32.HI R0, RZ, 0x5, R4.reuse ;  /* 0x00000005ff007819 */ /* 0x101fe40000011604 */
[----:B------:R-:W-:-:S03]  /*0060*/  SHF.R.U32.HI R7, RZ, 0x7, R4 ;  /* 0x00000007ff077819 */ /* 0x000fc60000011604 */
[----:B------:R-:W0:Y:S04]  /*0070*/  SHFL.IDX PT, R2, R0, RZ, 0x1f ;  /* 0x00001fff00027589 */ /* 0x000e2800000e0000 */
[----:B------:R1:W2:Y:S01]  /*0080*/  SHFL.IDX PT, R10, R7, RZ, 0x1f ;  /* 0x00001fff070a7589 */ /* 0x0002a200000e0000 */
[----:B0-----:R-:W-:-:S13]  /*0090*/  ISETP.NE.OR P0, PT, R2, RZ, !P0 ;  /* 0x000000ff0200720c */ /* 0x001fda0004705670 */
[----:B-12---:R-:W-:Y:S05]  /*00a0*/  @P0 BRA `(.L_x_1) ;  /* 0x0000000000200947 */ /* 0x006fea0003800000 */
[----:B------:R-:W-:Y:S02]  /*00b0*/  ULDC.64 UR4, c[0x0][0x198] ;  /* 0x0000660000047ab9 */ /* 0x000fe40000000a00 */
[----:B------:R-:W-:Y:S02]  /*00c0*/  UIADD3 UR6, UP0, UR4, 0xf0, URZ ;  /* 0x000000f004067890 */ /* 0x000fe4000ff1e03f */
[----:B------:R-:W-:Y:S02]  /*00d0*/  UIADD3 UR4, UP1, UR4, 0x1f0, URZ ;  /* 0x000001f004047890 */ /* 0x000fe4000ff3e03f */
[----:B------:R-:W-:Y:S02]  /*00e0*/  UIADD3.X UR7, URZ, UR5, URZ, UP0, !UPT ;  /* 0x000000053f077290 */ /* 0x000fe400087fe43f */
[----:B------:R-:W-:-:S07]  /*00f0*/  UIADD3.X UR5, URZ, UR5, URZ, UP1, !UPT ;  /* 0x000000053f057290 */ /* 0x000fce0008ffe43f */
[----:B------:R0:W-:Y:S02]  /*0100*/  UTMACCTL.PF [UR6] ;  /* 0x00000000060079b9 */ /* 0x0001e40008040000 */
[----:B------:R0:W-:Y:S02]  /*0110*/  UTMACCTL.PF [UR4] ;  /* 0x00000000040079b9 */ /* 0x0001e40008040000 */
[----:B0-----:R-:W-:Y:S01]  /*0120*/  NOP ;  /* 0x0000000000007918 */ /* 0x001fe20000000000 */
.L_x_1:
[----:B------:R-:W-:Y:S05]  /*0130*/  BSYNC B0 ;  /* 0x0000000000007941 */ /* 0x000fea0003800000 */
.L_x_0:
[----:B------:R-:W0:Y:S02]  /*0140*/  SHFL.IDX PT, R9, R0, RZ, 0x1f ;  /* 0x00001fff00097589 */ /* 0x000e2400000e0000 */
[----:B0-----:R-:W-:-:S13]  /*0150*/  ISETP.NE.AND P0, PT, R9, RZ, PT ;  /* 0x000000ff0900720c */ /* 0x001fda0003f05270 */
[----:B------:R-:W-:Y:S05]  /*0160*/  @P0 BRA `(.L_x_2) ;  /* 0x0000000000500947 */ /* 0x000fea0003800000 */
[----:B------:R-:W0:Y:S01]  /*0170*/  S2UR UR8, SR_CgaCtaId ;  /* 0x00000000000879c3 */ /* 0x000e220000008800 */
[----:B------:R-:W-:Y:S01]  /*0180*/  UMOV UR4, 0x400 ;  /* 0x0000040000047882 */ /* 0x000fe20000000000 */
[----:B------:R-:W-:Y:S01]  /*0190*/  UMOV UR5, 0x1 ;  /* 0x0000000100057882 */ /* 0x000fe20000000000 */
[----:B------:R-:W-:Y:S01]  /*01a0*/  UMOV UR6, 0x2 ;  /* 0x0000000200067882 */ /* 0x000fe20000000000 */
[----:B------:R-:W-:Y:S01]  /*01b0*/  ELECT P0, URZ, PT ;  /* 0x00000000003f782f */ /* 0x000fe20003800000 */
[----:B------:R-:W-:-:S04]  /*01c0*/  UIADD3 UR6, -UR6, 0x100000, URZ ;  /* 0x0010000006067890 */ /* 0x000fc8000fffe13f */
[----:B------:R-:W-:Y:S02]  /*01d0*/  USHF.L.U32 UR7, UR6, 0xb, URZ ;  /* 0x0000000b06077899 */ /* 0x000fe4000800063f */
[----:B------:R-:W-:Y:S02]  /*01e0*/  USHF.L.U32 UR6, UR6, 0x1, URZ ;  /* 0x0000000106067899 */ /* 0x000fe4000800063f */
[----:B0-----:R-:W-:Y:S02]  /*01f0*/  ULEA UR8, UR8, UR4, 0x18 ;  /* 0x0000000408087291 */ /* 0x001fe4000f8ec03f */
[----:B------:R-:W-:-:S04]  /*0200*/  UIADD3 UR4, -UR5, 0x100000, URZ ;  /* 0x0010000005047890 */ /* 0x000fc8000fffe13f */
[----:B------:R-:W-:Y:S02]  /*0210*/  USHF.L.U32 UR5, UR4, 0xb, URZ ;  /* 0x0000000b04057899 */ /* 0x000fe4000800063f */
[----:B------:R-:W-:Y:S01]  /*0220*/  USHF.L.U32 UR4, UR4, 0x1, URZ ;  /* 0x0000000104047899 */ /* 0x000fe2000800063f */
[----:B------:R-:W0:Y:S11]  /*0230*/  FENCE.VIEW.ASYNC.S ;  /* 0x00000000000073c6 */ /* 0x000e360000000000 */
[----:B0-----:R0:W1:Y:S01]  /*0240*/  SYNCS.EXCH.64 URZ, [UR8], UR4 ;  /* 0x00000004083f75b2 */ /* 0x0010620008000100 */
[----:B------:R0:W2:Y:S01]  /*0250*/  SYNCS.EXCH.64 URZ, [UR8+0x18], UR6 ;  /* 0x00001806083f75b2 */ /* 0x0000a20008000100 */
[----:B------:R0:W3:Y:S01]  /*0260*/  SYNCS.EXCH.64 URZ, [UR8+0x8], UR4 ;  /* 0x00000804083f75b2 */ /* 0x0000e20008000100 */
[----:B------:R0:W4:Y:S01]  /*0270*/  SYNCS.EXCH.64 URZ, [UR8+0x20], UR6 ;  /* 0x00002006083f75b2 */ /* 0x0001220008000100 */
[----:B------:R0:W0:Y:S01]  /*0280*/  SYNCS.EXCH.64 URZ, [UR8+0x10], UR4 ;  /* 0x00001004083f75b2 */ /* 0x0000220008000100 */
[----:B------:R0:W0:Y:S01]  /*0290*/  SYNCS.EXCH.64 URZ, [UR8+0x28], UR6 ;  /* 0x00002806083f75b2 */ /* 0x0000220008000100 */
[----:B------:R-:W-:Y:S01]  /*02a0*/  NOP ;  /* 0x0000000000007918 */ /* 0x000fe20000000000 */
.L_x_2:
[----:B------:R-:W5:Y:S01]  /*02b0*/  SHFL.IDX PT, R12, R0, RZ, 0x1f ;  /* 0x00001fff000c7589 */ /* 0x000f6200000e0000 */
[----:B------:R-:W1:Y:S01]  /*02c0*/  S2UR UR12, SR_CTAID.X ;  /* 0x00000000000c79c3 */ /* 0x000e620000002500 */
[----:B------:R-:W-:Y:S02]  /*02d0*/  SHF.R.S32.HI R3, RZ, 0x1f, R4 ;  /* 0x0000001fff037819 */ /* 0x000fe40000011404 */
[----:B------:R-:W-:Y:S01]  /*02e0*/  ELECT P0, URZ, PT ;  /* 0x00000000003f782f */ /* 0x000fe20003800000 */
[----:B------:R-:W2:Y:S01]  /*02f0*/  SHFL.IDX PT, R11, R0, RZ, 0x1f ;  /* 0x00001fff000b7589 */ /* 0x000ea200000e0000 */
[----:B0-----:R-:W-:Y:S01]  /*0300*/  ULDC UR4, c[0x0][0x150] ;  /* 0x0000540000047ab9 */ /* 0x001fe20000000800 */
[----:B------:R-:W-:Y:S02]  /*0310*/  LEA.HI R3, R3, R4, RZ, 0x7 ;  /* 0x0000000403037211 */ /* 0x000fe400078f38ff */
[----:B------:R-:W-:Y:S01]  /*0320*/  ELECT P1, URZ, PT ;  /* 0x00000000003f782f */ /* 0x000fe20003820000 */
[----:B------:R-:W0:Y:S01]  /*0330*/  S2R R6, SR_CTAID.Y ;  /* 0x0000000000067919 */ /* 0x000e220000002600 */
[----:B------:R-:W3:Y:S01]  /*0340*/  LDC R14, c[0x0][0x144] ;  /* 0x00005100ff0e7b82 */ /* 0x000ee20000000800 */
[----:B------:R-:W-:Y:S01]  /*0350*/  LOP3.LUT R3, R3, 0xffffff80, RZ, 0xc0, !PT ;  /* 0xffffff8003037812 */ /* 0x000fe200078ec0ff */
[----:B------:R-:W-:Y:S01]  /*0360*/  UMOV UR11, 0x80 ;  /* 0x00000080000b7882 */ /* 0x000fe20000000000 */
[----:B------:R-:W4:Y:S01]  /*0370*/  SHFL.IDX PT, R16, R7, RZ, 0x1f ;  /* 0x00001fff07107589 */ /* 0x000f2200000e0000 */
[----:B------:R-:W-:Y:S01]  /*0380*/  NOP ;  /* 0x0000000000007918 */ /* 0x000fe20000000000 */
[----:B------:R-:W-:Y:S01]  /*0390*/  NOP ;  /* 0x0000000000007918 */ /* 0x000fe20000000000 */
[----:B------:R-:W-:Y:S01]  /*03a0*/  IMAD.IADD R5, R4, 0x1, -R3 ;  /* 0x0000000104057824 */ /* 0x000fe200078e0a03 */
[C---:B------:R-:W-:Y:S01]  /*03b0*/  ISETP.NE.AND P4, PT, R10.reuse, RZ, PT ;  /* 0x000000ff0a00720c */ /* 0x040fe20003f85270 */
[----:B------:R-:W4:Y:S01]  /*03c0*/  LDC R15, c[0x0][0x140] ;  /* 0x00005000ff0f7b82 */ /* 0x000f220000000800 */
[----:B------:R-:W-:-:S02]  /*03d0*/  VIADD R36, R10, 0xffffffff ;  /* 0xffffffff0a247836 */ /* 0x000fc40000000000 */
[----:B------:R-:W-:Y:S01]  /*03e0*/  SHF.R.S32.HI R8, RZ, 0x1f, R5 ;  /* 0x0000001fff087819 */ /* 0x000fe20000011405 */
[----:B------:R-:W-:Y:S02]  /*03f0*/  IMAD.MOV.U32 R57, RZ, RZ, 0x1 ;  /* 0x00000001ff397424 */ /* 0x000fe400078e00ff */
[----:B------:R-:W-:Y:S02]  /*0400*/  ISETP.GE.U32.AND P6, PT, R36, 0x2, PT ;  /* 0x000000022400780c */ /* 0x000fe40003fc6070 */
[----:B-----5:R-:W-:Y:S01]  /*0410*/  ISETP.NE.OR P0, PT, R12, RZ, !P0 ;  /* 0x000000ff0c00720c */ /* 0x020fe20004705670 */
[----:B------:R-:W5:Y:S01]  /*0420*/  LDC R25, c[0x0][0x148] ;  /* 0x00005200ff197b82 */ /* 0x000f620000000800 */
[----:B-1----:R-:W-:Y:S02]  /*0430*/  I2FP.F32.U32 R12, UR12 ;  /* 0x0000000c000c7c45 */ /* 0x002fe40008201000 */
[----:B------:R-:W-:Y:S02]  /*0440*/  LEA.HI R3, R8, R5, RZ, 0x3 ;  /* 0x0000000508037211 */ /* 0x000fe400078f18ff */
[----:B--2---:R-:W-:Y:S01]  /*0450*/  ISETP.NE.OR P1, PT, R11, RZ, !P1 ;  /* 0x000000ff0b00720c */ /* 0x004fe20004f25670 */
[----:B------:R-:W-:Y:S01]  /*0460*/  FMUL R13, R12, UR4 ;  /* 0x000000040c0d7c20 */ /* 0x000fe20008400000 */
[--C-:B------:R-:W-:Y:S01]  /*0470*/  SHF.R.S32.HI R0, RZ, 0x3, R3.reuse ;  /* 0x00000003ff007819 */ /* 0x100fe20000011403 */
[----:B------:R-:W-:Y:S01]  /*0480*/  ULDC UR4, c[0x0][0x154] ;  /* 0x0000550000047ab9 */ /* 0x000fe20000000800 */
[----:B------:R-:W-:-:S02]  /*0490*/  SHF.R.S32.HI R3, RZ, 0x1f, R3 ;  /* 0x0000001fff037819 */ /* 0x000fc40000011403 */
[----:B------:R-:W-:Y:S01]  /*04a0*/  SHF.R.S32.HI R12, RZ, 0x1f, R9 ;  /* 0x0000001fff0c7819 */ /* 0x000fe20000011409 */
[----:B------:R-:W1:Y:S01]  /*04b0*/  F2I.U32.TRUNC.NTZ R13, R13 ;  /* 0x0000000d000d7305 */ /* 0x000e62000020f000 */
[----:B------:R-:W-:Y:S01]  /*04c0*/  LEA.HI R11, R3, R0, RZ, 0x2 ;  /* 0x00000000030b7211 */ /* 0x000fe200078f10ff */
[----:B------:R-:W-:Y:S01]  /*04d0*/  VOTEU.ALL UP1, P0 ;  /* 0x00000000003f7886 */ /* 0x000fe20000020000 */
[----:B------:R-:W-:Y:S01]  /*04e0*/  LEA.HI R12, R12, R9, RZ, 0x2 ;  /* 0x000000090c0c7211 */ /* 0x000fe200078f10ff */
[----:B------:R-:W-:Y:S01]  /*04f0*/  VOTEU.ALL UP0, P0 ;  /* 0x00000000003f7886 */ /* 0x000fe20000000000 */
[----:B------:R-:W-:Y:S01]  /*0500*/  SHF.R.S32.HI R3, RZ, 0x1f, R2 ;  /* 0x0000001fff037819 */ /* 0x000fe20000011402 */
[----:B------:R-:W-:Y:S01]  /*0510*/  VOTEU.ALL UP2, P1 ;  /* 0x00000000003f7886 */ /* 0x000fe20000840000 */
[----:B------:R-:W-:Y:S01]  /*0520*/  LOP3.LUT R11, R11, 0xfffffffc, RZ, 0xc0, !PT ;  /* 0xfffffffc0b0b7812 */ /* 0x000fe200078ec0ff */
[----:B------:R-:W2:Y:S01]  /*0530*/  @!UP1 S2UR UR7, SR_CgaCtaId ;  /* 0x00000000000799c3 */ /* 0x000ea20000008800 */
[----:B------:R-:W-:Y:S01]  /*0540*/  LOP3.LUT R12, R12, 0x3ffffffc, RZ, 0xc0, !PT ;  /* 0x3ffffffc0c0c7812 */ /* 0x000fe200078ec0ff */
[----:B------:R-:W-:Y:S01]  /*0550*/  @!UP1 UMOV UR6, 0x400 ;  /* 0x0000040000069882 */ /* 0x000fe20000000000 */
[----:B------:R-:W-:Y:S01]  /*0560*/  LEA.HI R3, R3, R2, RZ, 0x2 ;  /* 0x0000000203037211 */ /* 0x000fe200078f10ff */
[----:B------:R-:W-:Y:S01]  /*0570*/  IMAD.IADD R11, R0, 0x1, -R11 ;  /* 0x00000001000b7824 */ /* 0x000fe200078e0a0b */
[----:B------:R-:W-:Y:S01]  /*0580*/  @!UP2 UMOV UR9, 0x400 ;  /* 0x000004000009a882 */ /* 0x000fe20000000000 */
[----:B------:R-:W-:Y:S01]  /*0590*/  IMAD.IADD R12, R9, 0x1, -R12 ;  /* 0x00000001090c7824 */ /* 0x000fe200078e0a0c */
[----:B------:R-:W-:Y:S01]  /*05a0*/  LOP3.LUT R3, R3, 0xfffffffc, RZ, 0xc0, !PT ;  /* 0xfffffffc03037812 */ /* 0x000fe200078ec0ff */
[----:B------:R-:W5:Y:S01]  /*05b0*/  @!UP2 S2UR UR10, SR_CgaCtaId ;  /* 0x00000000000aa9c3 */ /* 0x000f620000008800 */
[----:B-1----:R-:W-:Y:S01]  /*05c0*/  IMAD.MOV R13, RZ, RZ, -R13 ;  /* 0x000000ffff0d7224 */ /* 0x002fe200078e0a0d */
[----:B------:R-:W-:Y:S01]  /*05d0*/  VOTEU.ALL UP3, P1 ;  /* 0x00000000003f7886 */ /* 0x000fe20000860000 */
[----:B------:R-:W-:Y:S01]  /*05e0*/  IMAD R11, R12, 0x4, R11 ;  /* 0x000000040c0b7824 */ /* 0x000fe200078e020b */
[----:B------:R-:W-:Y:S01]  /*05f0*/  VOTEU.ALL UP4, P1 ;  /* 0x00000000003f7886 */ /* 0x000fe20000880000 */
[----:B------:R-:W-:Y:S01]  /*0600*/  IMAD.IADD R9, R2, 0x1, -R3 ;  /* 0x0000000102097824 */ /* 0x000fe200078e0a03 */
[----:B0-----:R-:W-:Y:S01]  /*0610*/  I2FP.F32.U32 R2, R6 ;  /* 0x0000000600027245 */ /* 0x001fe20000201000 */
[----:B---3--:R-:W-:Y:S01]  /*0620*/  IMAD R21, R14, R13, UR12 ;  /* 0x0000000c0e157e24 */ /* 0x008fe2000f8e020d */
[C---:B------:R-:W-:Y:S01]  /*0630*/  LEA.HI R0, R11.reuse, R11, RZ, 0x1 ;  /* 0x0000000b0b007211 */ /* 0x040fe200078f08ff */
[C---:B------:R-:W-:Y:S01]  /*0640*/  IMAD.SHL.U32 R56, R11.reuse, 0x4, RZ ;  /* 0x000000040b387824 */ /* 0x040fe200078e00ff */
[----:B------:R-:W-:Y:S01]  /*0650*/  VOTEU.ALL UP5, P1 ;  /* 0x00000000003f7886 */ /* 0x000fe200008a0000 */
[----:B------:R-:W-:Y:S01]  /*0660*/  FMUL R2, R2, UR4 ;  /* 0x0000000402027c20 */ /* 0x000fe20008400000 */
[----:B------:R-:W-:Y:S01]  /*0670*/  LOP3.LUT R0, R0, 0xfffffffe, RZ, 0xc0, !PT ;  /* 0xfffffffe00007812 */ /* 0x000fe200078ec0ff */
[----:B------:R-:W-:Y:S01]  /*0680*/  UMOV UR4, 0x20 ;  /* 0x0000002000047882 */ /* 0x000fe20000000000 */
[----:B------:R-:W-:Y:S01]  /*0690*/  LOP3.LUT R56, R11, 0xc, R56, 0x78, !PT ;  /* 0x0000000c0b387812 */ /* 0x000fe200078e7838 */
[----:B------:R-:W-:-:S04]  /*06a0*/  @!UP1 UIADD3 UR4, -UR4, 0x100000, URZ ;  /* 0x0010000004049890 */ /* 0x000fc8000fffe13f */
[----:B------:R-:W-:Y:S02]  /*06b0*/  @!UP1 USHF.L.U32 UR5, UR4, 0xb, URZ ;  /* 0x0000000b04059899 */ /* 0x000fe4000800063f */
[----:B------:R-:W-:Y:S01]  /*06c0*/  @!UP1 USHF.L.U32 UR4, UR4, 0x1, URZ ;  /* 0x0000000104049899 */ /* 0x000fe2000800063f */
[----:B----4-:R-:W-:Y:S01]  /*06d0*/  ISETP.EQ.U32.AND P2, PT, R15, 0x1, PT ;  /* 0x000000010f00780c */ /* 0x010fe20003f42070 */
[----:B------:R-:W-:Y:S01]  /*06e0*/  IMAD.IADD R0, R11, 0x1, -R0 ;  /* 0x000000010b007824 */ /* 0x000fe200078e0a00 */
[----:B------:R-:W0:Y:S01]  /*06f0*/  F2I.U32.TRUNC.NTZ R2, R2 ;  /* 0x0000000200027305 */ /* 0x000e22000020f000 */
[----:B--2---:R-:W-:Y:S01]  /*0700*/  @!UP1 ULEA UR8, UR7, UR6, 0x18 ;  /* 0x0000000607089291 */ /* 0x004fe2000f8ec03f */
[----:B------:R-:W-:Y:S01]  /*0710*/  R2UR UR43, R16 ;  /* 0x00000000102b72ca */ /* 0x000fe200000e0000 */
[----:B------:R-:W-:-:S04]  /*0720*/  @!UP2 UIADD3 UR6, -UR11, 0x100000, URZ ;  /* 0x001000000b06a890 */ /* 0x000fc8000fffe13f */
[----:B------:R-:W-:Y:S02]  /*0730*/  @!UP2 USHF.L.U32 UR7, UR6, 0xb, URZ ;  /* 0x0000000b0607a899 */ /* 0x000fe4000800063f */
[----:B------:R-:W-:Y:S01]  /*0740*/  @!UP2 USHF.L.U32 UR6, UR6, 0x1, URZ ;  /* 0x000000010606a899 */ /* 0x000fe2000800063f */
[----:B------:R-:W-:Y:S01]  /*0750*/  ISETP.NE.AND P3, PT, R0, R21, PT ;  /* 0x000000150000720c */ /* 0x000fe20003f65270 */
[----:B------:R-:W-:Y:S01]  /*0760*/  VOTEU.ALL UP1, P0 ;  /* 0x00000000003f7886 */ /* 0x000fe20000020000 */
[----:B-----5:R-:W-:Y:S01]  /*0770*/  @!UP2 ULEA UR9, UR10, UR9, 0x18 ;  /* 0x000000090a09a291 */ /* 0x020fe2000f8ec03f */
[----:B------:R-:W-:Y:S01]  /*0780*/  LOP3.LUT P0, RZ, R5, 0x7, RZ, 0xc0, !PT ;  /* 0x0000000705ff7812 */ /* 0x000fe2000780c0ff */
[----:B------:R-:W-:Y:S01]  /*0790*/  VOTEU.ALL UP2, P1 ;  /* 0x00000000003f7886 */ /* 0x000fe20000840000 */
[----:B------:R-:W-:Y:S02]  /*07a0*/  ISETP.NE.AND P1, PT, R9, 0x3, PT ;  /* 0x000000030900780c */ /* 0x000fe40003f25270 */
[----:B------:R-:W-:-:S02]  /*07b0*/  ISETP.LT.U32.AND P0, PT, R56, 0x2, !P0 ;  /* 0x000000023800780c */ /* 0x000fc40004701070 */
[----:B------:R-:W-:Y:S01]  /*07c0*/  ISETP.EQ.OR P1, PT, R9, RZ, !P1 ;  /* 0x000000ff0900720c */ /* 0x000fe20004f22670 */
[----:B------:R-:W1:Y:S02]  /*07d0*/  FENCE.VIEW.ASYNC.S ;  /* 0x00000000000073c6 */ /* 0x000e640000000000 */
[----:B-1----:R1:W2:Y:S01]  /*07e0*/  @!UP0 SYNCS.EXCH.64 URZ, [UR8+0x60], UR4 ;  /* 0x00006004083f85b2 */ /* 0x0022a20008000100 */
[----:B0-----:R-:W-:Y:S01]  /*07f0*/  IMAD.MOV R20, RZ, RZ, -R2 ;  /* 0x000000ffff147224 */ /* 0x001fe200078e0a02 */
[----:B------:R-:W-:-:S03]  /*0800*/  @P3 LEA.HI R0, R56, R56, RZ, 0x1 ;  /* 0x0000003838003211 */ /* 0x000fc600078f08ff */
[----:B------:R-:W-:Y:S01]  /*0810*/  IMAD R3, R25, R20, R6 ;  /* 0x0000001419037224 */ /* 0x000fe200078e0206 */
[----:B------:R-:W-:Y:S02]  /*0820*/  ISETP.EQ.AND P1, PT, R10, RZ, P1 ;  /* 0x000000ff0a00720c */ /* 0x000fe40000f22270 */
[----:B------:R-:W-:Y:S02]  /*0830*/  @P3 SHF.R.S32.HI R0, RZ, 0x1, R0 ;  /* 0x00000001ff003819 */ /* 0x000fe40000011400 */
[----:B------:R-:W-:Y:S02]  /*0840*/  SEL R23, RZ, 0x1, !P1 ;  /* 0x00000001ff177807 */ /* 0x000fe40004800000 */
[----:B------:R-:W-:Y:S02]  /*0850*/  @P3 ISETP.NE.AND P5, PT, R0, R3, PT ;  /* 0x000000030000320c */ /* 0x000fe40003fa5270 */
[----:B------:R-:W-:Y:S01]  /*0860*/  SEL R0, RZ, 0x1, !P0 ;  /* 0x00000001ff007807 */ /* 0x000fe20004000000 */
[----:B------:R1:W0:Y:S01]  /*0870*/  @!UP1 SYNCS.EXCH.64 URZ, [UR8+0x68], UR4 ;  /* 0x00006804083f95b2 */ /* 0x0002220008000100 */
[----:B------:R-:W-:Y:S01]  /*0880*/  NOP ;  /* 0x0000000000007918 */ /* 0x000fe20000000000 */
[----:B------:R-:W-:-:S02]  /*0890*/  @P3 SEL R57, RZ, 0x1, P5 ;  /* 0x00000001ff393807 */ /* 0x000fc40002800000 */
[----:B------:R-:W-:Y:S02]  /*08a0*/  SEL R23, R23, 0x2, P6 ;  /* 0x0000000217177807 */ /* 0x000fe40003000000 */
[----:B------:R-:W-:Y:S01]  /*08b0*/  LOP3.LUT R57, R57, R0, RZ, 0xc0, !PT ;  /* 0x0000000039397212 */ /* 0x000fe200078ec0ff */
[----:B------:R1:W3:Y:S01]  /*08c0*/  @!UP2 SYNCS.EXCH.64 URZ, [UR9+0x40], UR6 ;  /* 0x00004006093fa5b2 */ /* 0x0002e20008000100 */
[----:B------:R1:W4:Y:S01]  /*08d0*/  @!UP3 SYNCS.EXCH.64 URZ, [UR9+0x48], UR6 ;  /* 0x00004806093fb5b2 */ /* 0x0003220008000100 */
[----:B------:R1:W0:Y:S01]  /*08e0*/  @!UP4 SYNCS.EXCH.64 URZ, [UR9+0x50], UR6 ;  /* 0x00005006093fc5b2 */ /* 0x0002220008000100 */
[----:B------:R1:W0:Y:S01]  /*08f0*/  @!UP5 SYNCS.EXCH.64 URZ, [UR9+0x58], UR6 ;  /* 0x00005806093fd5b2 */ /* 0x0002220008000100 */
[----:B------:R-:W-:Y:S01]  /*0900*/  NOP ;  /* 0x0000000000007918 */ /* 0x000fe20000000000 */
[----:B-12---:R-:W-:Y:S05]  /*0910*/  @!P2 BRA `(.L_x_3) ;  /* 0x000000000008a947 */ /* 0x006fea0003800000 */
[----:B0--34-:R-:W-:Y:S01]  /*0920*/  UCGABAR_ARV ;  /* 0x00000000000079c7 */ /* 0x019fe20008000000 */
[----:B------:R-:W-:Y:S05]  /*0930*/  BRA `(.L_x_4) ;  /* 0x0000000000047947 */ /* 0x000fea0003800000 */
.L_x_3:
[----:B0--34-:R-:W-:Y:S01]  /*0940*/  NOP ;  /* 0x0000000000007918 */ /* 0x019fe20000000000 */
.L_x_4:
[----:B------:R-:W-:Y:S01]  /*0950*/  ULDC.64 UR4, c[0x0][0x598] ;  /* 0x0001660000047ab9 */ /* 0x000fe20000000a00 */
[----:B------:R-:W-:Y:S01]  /*0960*/  ULDC.64 UR48, c[0x0][0x208] ;  /* 0x0000820000307ab9 */ /* 0x000fe20000000a00 */
[----:B------:R-:W-:-:S04]  /*0970*/  ISETP.NE.U32.AND P0, PT, RZ, UR4, PT ;  /* 0x00000004ff007c0c */ /* 0x000fc8000bf05070 */
[----:B------:R-:W-:-:S13]  /*0980*/  ISETP.NE.AND.EX P0, PT, RZ, UR5, PT, P0 ;  /* 0x00000005ff007c0c */ /* 0x000fda000bf05300 */
[----:B------:R-:W-:Y:S05]  /*0990*/  @!P0 BRA `(.L_x_5) ;  /* 0x00000000001c8947 */ /* 0x000fea0003800000 */
[----:B------:R-:W0:Y:S02]  /*09a0*/  LDC.64 R2, c[0x0][0x598] ;  /* 0x00016600ff027b82 */ /* 0x000e240000000a00 */
[----:B0-----:R-:W2:Y:S02]  /*09b0*/  LDG.E.64 R2, desc[UR48][R2.64] ;  /* 0x0000003002027981 */ /* 0x001ea4000c1e1b00 */
[----:B--2---:R-:W-:-:S04]  /*09c0*/  ISETP.NE.U32.AND P0, PT, R2, RZ, PT ;  /* 0x000000ff0200720c */ /* 0x004fc80003f05070 */
[----:B------:R-:W-:-:S13]  /*09d0*/  ISETP.NE.AND.EX P0, PT, R3, RZ, PT, P0 ;  /* 0x000000ff0300720c */ /* 0x000fda0003f05300 */
[----:B------:R-:W-:Y:S05]  /*09e0*/  @!P0 BRA `(.L_x_5) ;  /* 0x0000000000088947 */ /* 0x000fea0003800000 */
[----:B------:R0:W5:Y:S01]  /*09f0*/  LD.E R58, desc[UR48][R2.64] ;  /* 0x00000030023a7980 */ /* 0x000162000c101900 */
[----:B------:R-:W-:Y:S05]  /*0a00*/  BRA `(.L_x_6) ;  /* 0x0000000000247947 */ /* 0x000fea0003800000 */
.L_x_5:
[----:B------:R-:W-:Y:S02]  /*0a10*/  ULDC.64 UR4, c[0x0][0x588] ;  /* 0x0001620000047ab9 */ /* 0x000fe40000000a00 */
[----:B------:R-:W-:-:S04]  /*0a20*/  ISETP.NE.U32.AND P0, PT, RZ, UR4, PT ;  /* 0x00000004ff007c0c */ /* 0x000fc8000bf05070 */
[----:B------:R-:W-:-:S13]  /*0a30*/  ISETP.NE.AND.EX P0, PT, RZ, UR5, PT, P0 ;  /* 0x00000005ff007c0c */ /* 0x000fda000bf05300 */
[----:B------:R-:W-:Y:S05]  /*0a40*/  @!P0 BRA `(.L_x_7) ;  /* 0x00000000000c8947 */ /* 0x000fea0003800000 */
[----:B------:R-:W0:Y:S02]  /*0a50*/  LDC.64 R58, c[0x0][0x588] ;  /* 0x00016200ff3a7b82 */ /* 0x000e240000000a00 */
[----:B0-----:R1:W5:Y:S01]  /*0a60*/  LDG.E R58, desc[UR48][R58.64] ;  /* 0x000000303a3a7981 */ /* 0x001362000c1e1900 */
[----:B------:R-:W-:Y:S05]  /*0a70*/  BRA `(.L_x_6) ;  /* 0x0000000000087947 */ /* 0x000fea0003800000 */
.L_x_7:
[----:B------:R-:W-:Y:S02]  /*0a80*/  ULDC UR4, c[0x0][0x580] ;  /* 0x0001600000047ab9 */ /* 0x000fe40000000800 */
[----:B------:R-:W-:-:S07]  /*0a90*/  IMAD.U32 R58, RZ, RZ, UR4 ;  /* 0x00000004ff3a7e24 */ /* 0x000fce000f8e00ff */
.L_x_6:
[----:B------:R-:W-:Y:S02]  /*0aa0*/  ULDC.64 UR4, c[0x0][0x5a0] ;  /* 0x0001680000047ab9 */ /* 0x000fe40000000a00 */
[----:B------:R-:W-:-:S04]  /*0ab0*/  ISETP.NE.U32.AND P0, PT, RZ, UR4, PT ;  /* 0x00000004ff007c0c */ /* 0x000fc8000bf05070 */
[----:B------:R-:W-:-:S13]  /*0ac0*/  ISETP.NE.AND.EX P0, PT, RZ, UR5, PT, P0 ;  /* 0x00000005ff007c0c */ /* 0x000fda000bf05300 */
[----:B------:R-:W-:Y:S05]  /*0ad0*/  @!P0 BRA `(.L_x_8) ;  /* 0x00000000001c8947 */ /* 0x000fea0003800000 */
[----:B0-----:R-:W0:Y:S02]  /*0ae0*/  LDC.64 R2, c[0x0][0x5a0] ;  /* 0x00016800ff027b82 */ /* 0x001e240000000a00 */
[----:B0-----:R-:W2:Y:S02]  /*0af0*/  LDG.E.64 R2, desc[UR48][R2.64] ;  /* 0x0000003002027981 */ /* 0x001ea4000c1e1b00 */
[----:B--2---:R-:W-:-:S04]  /*0b00*/  ISETP.NE.U32.AND P0, PT, R2, RZ, PT ;  /* 0x000000ff0200720c */ /* 0x004fc80003f05070 */
[----:B------:R-:W-:-:S13]  /*0b10*/  ISETP.NE.AND.EX P0, PT, R3, RZ, PT, P0 ;  /* 0x000000ff0300720c */ /* 0x000fda0003f05300 */
[----:B------:R-:W-:Y:S05]  /*0b20*/  @!P0 BRA `(.L_x_8) ;  /* 0x0000000000088947 */ /* 0x000fea0003800000 */
[----:B-1----:R0:W5:Y:S01]  /*0b30*/  LD.E R59, desc[UR48][R2.64] ;  /* 0x00000030023b7980 */ /* 0x002162000c101900 */
[----:B------:R-:W-:Y:S05]  /*0b40*/  BRA `(.L_x_9) ;  /* 0x0000000000247947 */ /* 0x000fea0003800000 */
.L_x_8:
[----:B------:R-:W-:Y:S02]  /*0b50*/  ULDC.64 UR4, c[0x0][0x590] ;  /* 0x0001640000047ab9 */ /* 0x000fe40000000a00 */
[----:B------:R-:W-:-:S04]  /*0b60*/  ISETP.NE.U32.AND P0, PT, RZ, UR4, PT ;  /* 0x00000004ff007c0c */ /* 0x000fc8000bf05070 */
[----:B------:R-:W-:-:S13]  /*0b70*/  ISETP.NE.AND.EX P0, PT, RZ, UR5, PT, P0 ;  /* 0x00000005ff007c0c */ /* 0x000fda000bf05300 */
[----:B------:R-:W-:Y:S05]  /*0b80*/  @!P0 BRA `(.L_x_10) ;  /* 0x00000000000c8947 */ /* 0x000fea0003800000 */
[----:B0-----:R-:W1:Y:S02]  /*0b90*/  LDC.64 R2, c[0x0][0x590] ;  /* 0x00016400ff027b82 */ /* 0x001e640000000a00 */
[----:B-1----:R1:W5:Y:S01]  /*0ba0*/  LDG.E R59, desc[UR48][R2.64] ;  /* 0x00000030023b7981 */ /* 0x002362000c1e1900 */
[----:B------:R-:W-:Y:S05]  /*0bb0*/  BRA `(.L_x_9) ;  /* 0x0000000000087947 */ /* 0x000fea0003800000 */
.L_x_10:
[----:B------:R-:W-:Y:S02]  /*0bc0*/  ULDC UR4, c[0x0][0x584] ;  /* 0x0001610000047ab9 */ /* 0x000fe40000000800 */
[----:B-1----:R-:W-:-:S07]  /*0bd0*/  IMAD.U32 R59, RZ, RZ, UR4 ;  /* 0x00000004ff3b7e24 */ /* 0x002fce000f8e00ff */
.L_x_9:
[----:B01----:R-:W0:Y:S01]  /*0be0*/  LDC R2, c[0x0][0x65c] ;  /* 0x00019700ff027b82 */ /* 0x003e220000000800 */
[----:B------:R-:W-:Y:S01]  /*0bf0*/  ULDC UR6, c[0x0][0x28c] ;  /* 0x0000a30000067ab9 */ /* 0x000fe20000000800 */
[----:B------:R-:W-:Y:S01]  /*0c00*/  ISETP.NE.AND P0, PT, R10, 0x2, PT ;  /* 0x000000020a00780c */ /* 0x000fe20003f05270 */
[----:B------:R-:W-:Y:S01]  /*0c10*/  UIADD3 UR6, UR6, 0x7f, URZ ;  /* 0x0000007f06067890 */ /* 0x000fe2000fffe03f */
[----:B------:R-:W-:Y:S01]  /*0c20*/  IMAD.U32 R10, RZ, RZ, UR12 ;  /* 0x0000000cff0a7e24 */ /* 0x000fe2000f8e00ff */
[----:B------:R-:W-:Y:S01]  /*0c30*/  UMOV UR36, URZ ;  /* 0x0000003f00247c82 */ /* 0x000fe20008000000 */
[----:B------:R-:W-:Y:S01]  /*0c40*/  UMOV UR38, URZ ;  /* 0x0000003f00267c82 */ /* 0x000fe20008000000 */
[----:B------:R-:W-:Y:S01]  /*0c50*/  USHF.R.S32.HI UR7, URZ, 0x1f, UR6 ;  /* 0x0000001f3f077899 */ /* 0x000fe20008011406 */
[----:B------:R-:W-:-:S03]  /*0c60*/  ULDC.64 UR8, c[0x0][0x650] ;  /* 0x0001940000087ab9 */ /* 0x000fc60000000a00 */
[----:B------:R-:W-:-:S04]  /*0c70*/  ULEA.HI UR7, UR7, UR6, URZ, 0x7 ;  /* 0x0000000607077291 */ /* 0x000fc8000f8f383f */
[----:B------:R-:W-:Y:S01]  /*0c80*/  USHF.R.S32.HI UR37, URZ, 0x7, UR7 ;  /* 0x000000073f257899 */ /* 0x000fe20008011407 */
[----:B0-----:R-:W-:-:S13]  /*0c90*/  ISETP.NE.AND P1, PT, R2, 0x1, PT ;  /* 0x000000010200780c */ /* 0x001fda0003f25270 */
[----:B------:R-:W0:Y:S01]  /*0ca0*/  @P1 LDC R17, c[0x0][0x10] ;  /* 0x00000400ff111b82 */ /* 0x000e220000000800 */
[----:B------:R-:W-:Y:S02]  /*0cb0*/  @P1 IMAD.MOV.U32 R7, RZ, RZ, RZ ;  /* 0x000000ffff071224 */ /* 0x000fe400078e00ff */
[----:B------:R-:W-:-:S05]  /*0cc0*/  @P1 IMAD.MOV.U32 R11, RZ, RZ, RZ ;  /* 0x000000ffff0b1224 */ /* 0x000fca00078e00ff */
[----:B------:R-:W1:Y:S01]  /*0cd0*/  @!P1 LDC R3, c[0x0][0xc] ;  /* 0x00000300ff039b82 */ /* 0x000e620000000800 */
[----:B------:R-:W-:Y:S01]  /*0ce0*/  ULDC UR4, c[0x0][0xc] ;  /* 0x0000030000047ab9 */ /* 0x000fe20000000800 */
[----:B------:R-:W-:Y:S02]  /*0cf0*/  ULDC UR5, c[0x0][0x10] ;  /* 0x0000040000057ab9 */ /* 0x000fe40000000800 */
[----:B------:R-:W-:-:S04]  /*0d00*/  UIMAD.WIDE.U32 UR4, UR4, UR5, URZ ;  /* 0x00000005040472a5 */ /* 0x000fc8000f8e003f */
[----:B------:R-:W2:Y:S01]  /*0d10*/  LDC R0, c[0x0][0x14] ;  /* 0x00000500ff007b82 */ /* 0x000ea20000000800 */
[----:B0-----:R-:W-:-:S04]  /*0d20*/  @P1 IMAD.WIDE.U32 R16, R17, UR12, R6 ;  /* 0x0000000c11101c25 */ /* 0x001fc8000f8e0006 */
[----:B------:R-:W-:Y:S02]  /*0d30*/  @P1 IMAD.IADD R17, R17, 0x1, R11 ;  /* 0x0000000111111824 */ /* 0x000fe400078e020b */
[----:B------:R-:W-:Y:S02]  /*0d40*/  IMAD.MOV.U32 R11, RZ, RZ, RZ ;  /* 0x000000ffff0b7224 */ /* 0x000fe400078e00ff */
[----:B-1----:R-:W-:-:S04]  /*0d50*/  @!P1 IMAD.WIDE.U32 R10, R6, R3, R10 ;  /* 0x00000003060a9225 */ /* 0x002fc800078e000a */
[----:B------:R-:W-:Y:S02]  /*0d60*/  @!P1 IMAD.MOV.U32 R16, RZ, RZ, R10 ;  /* 0x000000ffff109224 */ /* 0x000fe400078e000a */
[----:B--2---:R-:W-:-:S04]  /*0d70*/  IMAD.WIDE.U32 R12, R0, UR4, RZ ;  /* 0x00000004000c7c25 */ /* 0x004fc8000f8e00ff */
[----:B------:R-:W-:Y:S01]  /*0d80*/  IMAD R3, R0, UR5, RZ ;  /* 0x0000000500037c24 */ /* 0x000fe2000f8e02ff */
[----:B------:R0:W-:Y:S01]  /*0d90*/  STL.64 [R1], R12 ;  /* 0x0000000c01007387 */ /* 0x0001e20000100a00 */
[----:B------:R-:W-:Y:S02]  /*0da0*/  @!P1 IMAD.MOV.U32 R17, RZ, RZ, R11 ;  /* 0x000000ffff119224 */ /* 0x000fe400078e000b */
[----:B------:R-:W-:Y:S01]  /*0db0*/  IMAD.IADD R0, R13, 0x1, R3 ;  /* 0x000000010d007824 */ /* 0x000fe200078e0203 */
[----:B------:R-:W-:Y:S06]  /*0dc0*/  @P0 BRA `(.L_x_11) ;  /* 0x0000000000200947 */ /* 0x000fec0003800000 */
[----:B------:R-:W-:Y:S01]  /*0dd0*/  UISETP.GE.U32.AND UP0, UPT, UR37, 0x3, UPT ;  /* 0x000000032500788c */ /* 0x000fe2000bf06070 */
[----:B------:R-:W-:Y:S01]  /*0de0*/  IADD3 R16, P0, R16, R12, RZ ;  /* 0x0000000c10107210 */ /* 0x000fe20007f1e0ff */
[----:B------:R-:W-:Y:S01]  /*0df0*/  UIMAD.WIDE.U32 UR4, UR37, -0x55555555, URZ ;  /* 0xaaaaaaab250478a5 */ /* 0x000fe2000f8e003f */
[----:B------:R-:W-:-:S03]  /*0e00*/  UMOV UR38, URZ ;  /* 0x0000003f00267c82 */ /* 0x000fc60008000000 */
[----:B------:R-:W-:Y:S01]  /*0e10*/  USHF.R.U32.HI UR4, URZ, 0x1, UR5 ;  /* 0x000000013f047899 */ /* 0x000fe20008011605 */
[----:B------:R-:W-:-:S03]  /*0e20*/  IMAD.X R17, R0, 0x1, R17, P0 ;  /* 0x0000000100117824 */ /* 0x000fc600000e0611 */
[----:B------:R-:W-:Y:S02]  /*0e30*/  UIMAD UR36, UR4, -0x3, UR37 ;  /* 0xfffffffd042478a4 */ /* 0x000fe4000f8e0225 */
[----:B------:R-:W-:-:S12]  /*0e40*/  @UP0 ULOP3.LUT UR38, UR4, 0x1, URZ, 0xc0, !UPT ;  /* 0x0000000104260892 */ /* 0x000fd8000f8ec03f */
.L_x_11:
[----:B------:R-:W-:Y:S01]  /*0e50*/  ISETP.GE.U32.AND P0, PT, R16, UR8, PT ;  /* 0x0000000810007c0c */ /* 0x000fe2000bf06070 */
[----:B------:R-:W-:Y:S01]  /*0e60*/  IMAD.MOV.U32 R22, RZ, RZ, -0x1 ;  /* 0xffffffffff167424 */ /* 0x000fe200078e00ff */
[----:B------:R-:W-:Y:S01]  /*0e70*/  PRMT R3, RZ, 0x7610, R3 ;  /* 0x00007610ff037816 */ /* 0x000fe20000000003 */
[----:B------:R-:W-:Y:S01]  /*0e80*/  IMAD.MOV.U32 R18, RZ, RZ, -0x1 ;  /* 0xffffffffff127424 */ /* 0x000fe200078e00ff */
[----:B------:R-:W-:Y:S01]  /*0e90*/  ISETP.GE.U32.AND.EX P0, PT, R17, UR9, PT, P0 ;  /* 0x0000000911007c0c */ /* 0x000fe2000bf06100 */
[----:B------:R-:W-:-:S12]  /*0ea0*/  IMAD.MOV.U32 R19, RZ, RZ, -0x1 ;  /* 0xffffffffff137424 */ /* 0x000fd800078e00ff */
[----:B------:R-:W-:Y:S05]  /*0eb0*/  @P0 BRA `(.L_x_12) ;  /* 0x0000000400280947 */ /* 0x000fea0003800000 */
[----:B------:R-:W1:Y:S01]  /*0ec0*/  LDC.64 R26, c[0x0][0x628] ;  /* 0x00018a00ff1a7b82 */ /* 0x000e620000000a00 */
[----:B------:R-:W-:Y:S02]  /*0ed0*/  IMAD.MOV.U32 R10, RZ, RZ, R16 ;  /* 0x000000ffff0a7224 */ /* 0x000fe400078e0010 */
[----:B------:R-:W-:-:S05]  /*0ee0*/  IMAD.MOV.U32 R11, RZ, RZ, R17 ;  /* 0x000000ffff0b7224 */ /* 0x000fca00078e0011 */
[----:B------:R-:W2:Y:S08]  /*0ef0*/  LDC R18, c[0x0][0x630] ;  /* 0x00018c00ff127b82 */ /* 0x000eb00000000800 */
[----:B------:R-:W3:Y:S01]  /*0f00*/  LDC.64 R28, c[0x0][0x620] ;  /* 0x00018800ff1c7b82 */ /* 0x000ee20000000a00 */
[----:B-1----:R-:W-:-:S04]  /*0f10*/  ISETP.NE.U32.AND P0, PT, R26, RZ, PT ;  /* 0x000000ff1a00720c */ /* 0x002fc80003f05070 */
[----:B------:R-:W-:-:S13]  /*0f20*/  ISETP.NE.AND.EX P0, PT, R27, RZ, PT, P0 ;  /* 0x000000ff1b00720c */ /* 0x000fda0003f05300 */
[----:B--23--:R-:W-:Y:S05]  /*0f30*/  @!P0 BRA `(.L_x_13) ;  /* 0x0000000000288947 */ /* 0x00cfea0003800000 */
[----:B------:R-:W1:Y:S02]  /*0f40*/  LDC R3, c[0x0][0x634] ;  /* 0x00018d00ff037b82 */ /* 0x000e640000000800 */
[----:B-1----:R-:W-:-:S05]  /*0f50*/  IADD3 R3, P0, R16, R3, RZ ;  /* 0x0000000310037210 */ /* 0x002fca0007f1e0ff */
[----:B------:R-:W-:-:S04]  /*0f60*/  IMAD.X R19, RZ, RZ, R17, P0 ;  /* 0x000000ffff137224 */ /* 0x000fc800000e0611 */
[----:B------:R-:W-:-:S04]  /*0f70*/  IMAD.WIDE.U32 R10, R19, R26, RZ ;  /* 0x0000001a130a7225 */ /* 0x000fc800078e00ff */
[----:B0-----:R-:W-:-:S04]  /*0f80*/  IMAD.WIDE.U32 R12, P0, R3, R27, R10 ;  /* 0x0000001b030c7225 */ /* 0x001fc8000780000a */
[----:B------:R-:W-:-:S04]  /*0f90*/  IMAD.WIDE.U32 R10, R3, R26, RZ ;  /* 0x0000001a030a7225 */ /* 0x000fc800078e00ff */
[----:B------:R-:W-:Y:S01]  /*0fa0*/  IMAD.X R15, RZ, RZ, RZ, P0 ;  /* 0x000000ffff0f7224 */ /* 0x000fe200000e06ff */
[----:B------:R-:W-:Y:S01]  /*0fb0*/  IADD3 RZ, P0, R11, R12, RZ ;  /* 0x0000000c0bff7210 */ /* 0x000fe20007f1e0ff */
[----:B------:R-:W-:-:S04]  /*0fc0*/  IMAD.MOV.U32 R14, RZ, RZ, R13 ;  /* 0x000000ffff0e7224 */ /* 0x000fc800078e000d */
[----:B------:R-:W-:-:S08]  /*0fd0*/  IMAD.WIDE.U32.X R10, R19, R27, R14, P0 ;  /* 0x0000001b130a7225 */ /* 0x000fd000000e040e */
.L_x_13:
[----:B------:R-:W1:Y:S01]  /*0fe0*/  LDC.64 R32, c[0x0][0x640] ;  /* 0x00019000ff207b82 */ /* 0x000e620000000a00 */
[-CC-:B------:R-:W-:Y:S02]  /*0ff0*/  SHF.R.U64 R30, R10, R18.reuse, R11.reuse ;  /* 0x000000120a1e7219 */ /* 0x180fe4000000120b */
[----:B------:R-:W-:Y:S02]  /*1000*/  SHF.R.U32.HI R3, RZ, R18, R11 ;  /* 0x00000012ff037219 */ /* 0x000fe4000001160b */
[----:B0-----:R-:W-:-:S03]  /*1010*/  IADD3 R13, P0, RZ, -R30, RZ ;  /* 0x8000001eff0d7210 */ /* 0x001fc60007f1e0ff */
[----:B------:R-:W0:Y:S02]  /*1020*/  LDC R14, c[0x0][0x618] ;  /* 0x00018600ff0e7b82 */ /* 0x000e240000000800 */
[----:B------:R-:W-:Y:S02]  /*1030*/  IMAD.X R3, RZ, RZ, ~R3, P0 ;  /* 0x000000ffff037224 */ /* 0x000fe400000e0e03 */
[----:B------:R-:W-:-:S04]  /*1040*/  IMAD.WIDE.U32 R10, R13, R28, R16 ;  /* 0x0000001c0d0a7225 */ /* 0x000fc800078e0010 */
[----:B------:R-:W2:Y:S01]  /*1050*/  LDC R15, c[0x0][0x608] ;  /* 0x00018200ff0f7b82 */ /* 0x000ea20000000800 */
[----:B------:R-:W-:Y:S02]  /*1060*/  IMAD R12, R3, R28, RZ ;  /* 0x0000001c030c7224 */ /* 0x000fe400078e02ff */
[----:B------:R-:W-:Y:S02]  /*1070*/  IMAD.MOV.U32 R28, RZ, RZ, 0x1 ;  /* 0x00000001ff1c7424 */ /* 0x000fe400078e00ff */
[----:B------:R-:W-:Y:S02]  /*1080*/  IMAD R3, R13, R29, R12 ;  /* 0x0000001d0d037224 */ /* 0x000fe400078e020c */
[----:B------:R-:W-:Y:S01]  /*1090*/  IMAD.MOV.U32 R12, RZ, RZ, -0x1 ;  /* 0xffffffffff0c7424 */ /* 0x000fe200078e00ff */
[----:B------:R-:W3:Y:S01]  /*10a0*/  LDC R31, c[0x0][0x658] ;  /* 0x00019600ff1f7b82 */ /* 0x000ee20000000800 */
[----:B------:R-:W-:Y:S01]  /*10b0*/  IMAD.IADD R3, R11, 0x1, R3 ;  /* 0x000000010b037824 */ /* 0x000fe200078e0203 */
[----:B-1----:R-:W-:-:S04]  /*10c0*/  ISETP.NE.U32.AND P0, PT, R32, RZ, PT ;  /* 0x000000ff2000720c */ /* 0x002fc80003f05070 */
[----:B------:R-:W-:Y:S02]  /*10d0*/  ISETP.NE.AND.EX P0, PT, R33, RZ, PT, P0 ;  /* 0x000000ff2100720c */ /* 0x000fe40003f05300 */
[----:B------:R-:W1:Y:S01]  /*10e0*/  LDC R24, c[0x0][0x600] ;  /* 0x00018000ff187b82 */ /* 0x000e620000000800 */
[-CC-:B0-----:R-:W-:Y:S02]  /*10f0*/  SHF.R.U64 R27, R10, R14.reuse, R3.reuse ;  /* 0x0000000e0a1b7219 */ /* 0x181fe40000001203 */
[----:B------:R-:W-:-:S05]  /*1100*/  SHF.R.U32.HI R10, RZ, R14, R3 ;  /* 0x0000000eff0a7219 */ /* 0x000fca0000011603 */
[----:B------:R-:W0:Y:S01]  /*1110*/  LDC R22, c[0x0][0x648] ;  /* 0x00019200ff167b82 */ /* 0x000e220000000800 */
[-CC-:B--2---:R-:W-:Y:S02]  /*1120*/  SHF.R.U64 R35, R27, R15.reuse, R10.reuse ;  /* 0x0000000f1b237219 */ /* 0x184fe4000000120a */
[----:B------:R-:W-:-:S05]  /*1130*/  SHF.R.U32.HI R10, RZ, R15, R10 ;  /* 0x0000000fff0a7219 */ /* 0x000fca000001160a */
[----:B------:R-:W2:Y:S01]  /*1140*/  LDC R26, c[0x0][0x638] ;  /* 0x00018e00ff1a7b82 */ /* 0x000ea20000000800 */
[-CC-:B---3--:R-:W-:Y:S02]  /*1150*/  SHF.R.U64 R34, R35, R31.reuse, R10.reuse ;  /* 0x0000001f23227219 */ /* 0x188fe4000000120a */
[-C--:B------:R-:W-:Y:S02]  /*1160*/  SHF.L.U32 R3, R12, R31.reuse, RZ ;  /* 0x0000001f0c037219 */ /* 0x080fe400000006ff */
[----:B------:R-:W-:Y:S01]  /*1170*/  SHF.R.U32.HI R11, RZ, R31, R10 ;  /* 0x0000001fff0b7219 */ /* 0x000fe2000001160a */
[----:B------:R-:W-:Y:S01]  /*1180*/  IMAD.MOV.U32 R10, RZ, RZ, R34 ;  /* 0x000000ffff0a7224 */ /* 0x000fe200078e0022 */
[----:B------:R-:W-:Y:S01]  /*1190*/  LOP3.LUT R18, RZ, R3, RZ, 0x33, !PT ;  /* 0x00000003ff127212 */ /* 0x000fe200078e33ff */
[----:B------:R-:W3:Y:S01]  /*11a0*/  LDC R29, c[0x0][0x610] ;  /* 0x00018400ff1d7b82 */ /* 0x000ee20000000800 */
[----:B------:R-:W-:Y:S05]  /*11b0*/  @!P0 BRA `(.L_x_14) ;  /* 0x0000000000288947 */ /* 0x000fea0003800000 */
[----:B------:R-:W4:Y:S02]  /*11c0*/  LDC R3, c[0x0][0x64c] ;  /* 0x00019300ff037b82 */ /* 0x000f240000000800 */
[----:B----4-:R-:W-:-:S05]  /*11d0*/  IADD3 R3, P0, R34, R3, RZ ;  /* 0x0000000322037210 */ /* 0x010fca0007f1e0ff */
[----:B------:R-:W-:-:S04]  /*11e0*/  IMAD.X R19, RZ, RZ, R11, P0 ;  /* 0x000000ffff137224 */ /* 0x000fc800000e060b */
[----:B------:R-:W-:-:S04]  /*11f0*/  IMAD.WIDE.U32 R10, R19, R32, RZ ;  /* 0x00000020130a7225 */ /* 0x000fc800078e00ff */
[----:B------:R-:W-:-:S04]  /*1200*/  IMAD.WIDE.U32 R12, P0, R3, R33, R10 ;  /* 0x00000021030c7225 */ /* 0x000fc8000780000a */
[----:B------:R-:W-:-:S04]  /*1210*/  IMAD.WIDE.U32 R10, R3, R32, RZ ;  /* 0x00000020030a7225 */ /* 0x000fc800078e00ff */
[----:B------:R-:W-:Y:S01]  /*1220*/  IMAD.X R15, RZ, RZ, RZ, P0 ;  /* 0x000000ffff0f7224 */ /* 0x000fe200000e06ff */
[----:B------:R-:W-:Y:S01]  /*1230*/  IADD3 RZ, P0, R11, R12, RZ ;  /* 0x0000000c0bff7210 */ /* 0x000fe20007f1e0ff */
[----:B------:R-:W-:-:S04]  /*1240*/  IMAD.MOV.U32 R14, RZ, RZ, R13 ;  /* 0x000000ffff0e7224 */ /* 0x000fc800078e000d */
[----:B------:R-:W-:-:S08]  /*1250*/  IMAD.WIDE.U32.X R10, R19, R33, R14, P0 ;  /* 0x00000021130a7225 */ /* 0x000fd000000e040e */
.L_x_14:
[----:B0-----:R-:W-:Y:S01]  /*1260*/  SHF.R.U64 R7, R10, R22, R11 ;  /* 0x000000160a077219 */ /* 0x001fe2000000120b */
[----:B-1----:R-:W-:Y:S01]  /*1270*/  VIADD R10, R24, 0xffffffff ;  /* 0xffffffff180a7836 */ /* 0x002fe20000000000 */
[----:B------:R-:W-:Y:S01]  /*1280*/  SHF.L.U32 R3, R28, R31, RZ ;  /* 0x0000001f1c037219 */ /* 0x000fe200000006ff */
[----:B------:R-:W-:Y:S01]  /*1290*/  @P1 IMAD R21, R25, R20, R6 ;  /* 0x0000001419151224 */ /* 0x000fe200078e0206 */
[----:B------:R-:W-:Y:S01]  /*12a0*/  LOP3.LUT R18, R35, R18, RZ, 0xc0, !PT ;  /* 0x0000001223127212 */ /* 0x000fe200078ec0ff */
[----:B------:R-:W-:Y:S02]  /*12b0*/  IMAD.MOV R11, RZ, RZ, -R7 ;  /* 0x000000ffff0b7224 */ /* 0x000fe400078e0a07 */
[----:B------:R-:W-:Y:S02]  /*12c0*/  IMAD.MOV.U32 R6, RZ, RZ, 0x1 ;  /* 0x00000001ff067424 */ /* 0x000fe400078e00ff */
[----:B------:R-:W-:Y:S01]  /*12d0*/  IMAD R18, R3, R7, R18 ;  /* 0x0000000703127224 */ /* 0x000fe200078e0212 */
[----:B------:R-:W-:Y:S01]  /*12e0*/  LOP3.LUT R7, R27, R10, RZ, 0xc0, !PT ;  /* 0x0000000a1b077212 */ /* 0x000fe200078ec0ff */
[----:B--2---:R-:W-:-:S02]  /*12f0*/  IMAD R3, R11, R26, R34 ;  /* 0x0000001a0b037224 */ /* 0x004fc400078e0222 */
[----:B---3--:R-:W-:Y:S02]  /*1300*/  IMAD R22, R18, R29, R21 ;  /* 0x0000001d12167224 */ /* 0x008fe400078e0215 */
[----:B------:R-:W-:Y:S01]  /*1310*/  IMAD R7, R3, R24, R7 ;  /* 0x0000001803077224 */ /* 0x000fe200078e0207 */
[----:B------:R-:W-:Y:S01]  /*1320*/  PRMT R3, R6, 0x7610, R3 ;  /* 0x0000761006037816 */ /* 0x000fe20000000003 */
[----:B------:R-:W-:-:S03]  /*1330*/  IMAD.MOV.U32 R19, RZ, RZ, R30 ;  /* 0x000000ffff137224 */ /* 0x000fc600078e001e */
[----:B------:R-:W-:Y:S02]  /*1340*/  SEL R18, R7, R22, !P1 ;  /* 0x0000001607127207 */ /* 0x000fe40004800000 */
[----:B------:R-:W-:-:S07]  /*1350*/  SEL R22, R22, R7, !P1 ;  /* 0x0000000716167207 */ /* 0x000fce0004800000 */
.L_x_12:
[----:B------:R-:W-:Y:S05]  /*1360*/  @!P2 BRA `(.L_x_15) ;  /* 0x00000000000ca947 */ /* 0x000fea0003800000 */
[----:B------:R-:W-:Y:S01]  /*1370*/  UCGABAR_WAIT ;  /* 0x0000000000007dc7 */ /* 0x000fe20008000000 */
[----:B------:R-:W-:Y:S01]  /*1380*/  CCTL.IVALL ;  /* 0x00000000ff00798f */ /* 0x000fe20002000000 */
[----:B------:R-:W-:Y:S05]  /*1390*/  BRA `(.L_x_16) ;  /* 0x0000000000047947 */ /* 0x000fea0003800000 */
.L_x_15:
[----:B------:R-:W-:Y:S06]  /*13a0*/  BAR.SYNC.DEFER_BLOCKING 0x0 ;  /* 0x0000000000007b1d */ /* 0x000fec0000010000 */
.L_x_16:
[----:B------:R-:W-:Y:S05]  /*13b0*/  @!P4 BRA `(.L_x_17) ;  /* 0x000000400098c947 */ /* 0x000fea0003800000 */
[----:B------:R-:W-:-:S13]  /*13c0*/  ISETP.GT.U32.AND P0, PT, R36, 0x1, PT ;  /* 0x000000012400780c */ /* 0x000fda0003f04070 */
[----:B------:R-:W-:Y:S05]  /*13d0*/  @P0 EXIT ;  /* 0x000000000000094d */ /* 0x000fea0003800000 */
.L_x_18:
[----:B------:R-:W-:-:S08]  /*13e0*/  NOP ;  /* 0x0000000000007918 */ /* 0x000fd00000000000 */
[----:B------:R-:W1:Y:S02]  /*13f0*/  USETMAXREG.TRY_ALLOC.CTAPOOL UP0, 0xe8 ;  /* 0x000000e8000079c8 */ /* 0x000e640008000600 */
[----:B-1----:R-:W-:-:S13]  /*1400*/  PLOP3.LUT P0, PT, PT, PT, UP0, 0x80, 0x0 ;  /* 0x000000000000781c */ /* 0x002fda0003f0f008 */
[----:B------:R-:W-:Y:S05]  /*1410*/  @!P0 BRA `(.L_x_18) ;  /* 0xfffffffc00f08947 */ /* 0x000fea000383ffff */
[----:B------:R-:W-:-:S13]  /*1420*/  LOP3.LUT P0, RZ, R3, 0xff, RZ, 0xc0, !PT ;  /* 0x000000ff03ff7812 */ /* 0x000fda000780c0ff */
[----:B------:R-:W-:Y:S05]  /*1430*/  @!P0 EXIT ;  /* 0x000000000000894d */ /* 0x000fea0003800000 */
[----:B------:R-:W2:Y:S01]  /*1440*/  LDL.64 R6, [R1] ;  /* 0x0000000001067983 */ /* 0x000ea20000100a00 */
[CC--:B------:R-:W-:Y:S01]  /*1450*/  LEA.HI R3, R8.reuse, R5.reuse, RZ, 0x2 ;  /* 0x0000000508037211 */ /* 0x0c0fe200078f10ff */
[----:B------:R-:W1:Y:S01]  /*1460*/  S2UR UR4, SR_CgaCtaId ;  /* 0x00000000000479c3 */ /* 0x000e620000008800 */
[----:B------:R-:W-:Y:S01]  /*1470*/  LEA.HI R8, R8, R5, RZ, 0x5 ;  /* 0x0000000508087211 */ /* 0x000fe200078f28ff */
[----:B------:R-:W-:Y:S01]  /*1480*/  UMOV UR40, 0x400 ;  /* 0x0000040000287882 */ /* 0x000fe20000000000 */
[----:B------:R-:W-:Y:S01]  /*1490*/  LOP3.LUT R4, R3, 0xfffffffc, RZ, 0xc0, !PT ;  /* 0xfffffffc03047812 */ /* 0x000fe200078ec0ff */
[----:B------:R-:W-:Y:S01]  /*14a0*/  UISETP.LT.AND UP0, UPT, UR37, 0x1, UPT ;  /* 0x000000012500788c */ /* 0x000fe2000bf01270 */
[--C-:B------:R-:W-:Y:S01]  /*14b0*/  SHF.R.S32.HI R60, RZ, 0x2, R3.reuse ;  /* 0x00000002ff3c7819 */ /* 0x100fe20000011403 */
[----:B------:R-:W-:Y:S01]  /*14c0*/  UIADD3 UR5, UR43, -0x1, URZ ;  /* 0xffffffff2b057890 */ /* 0x000fe2000fffe03f */
[----:B------:R-:W-:Y:S01]  /*14d0*/  SHF.R.S32.HI R3, RZ, 0x1f, R3 ;  /* 0x0000001fff037819 */ /* 0x000fe20000011403 */
[----:B------:R-:W3:Y:S01]  /*14e0*/  LDC R66, c[0x0][0x658] ;  /* 0x00019600ff427b82 */ /* 0x000ee20000000800 */
[----:B------:R-:W-:Y:S01]  /*14f0*/  USEL UR42, UR37, 0x1, UP0 ;  /* 0x00000001252a7887 */ /* 0x000fe20008000000 */
[----:B------:R-:W-:Y:S01]  /*1500*/  IMAD.IADD R4, R5, 0x1, -R4 ;  /* 0x0000000105047824 */ /* 0x000fe200078e0a04 */
[----:B------:R-:W-:Y:S01]  /*1510*/  LEA.HI R3, R3, R60, RZ, 0x3 ;  /* 0x0000003c03037211 */ /* 0x000fe200078f18ff */
[----:B------:R-:W-:Y:S01]  /*1520*/  UISETP.NE.AND UP0, UPT, UR5, URZ, UPT ;  /* 0x0000003f0500728c */ /* 0x000fe2000bf05270 */
[----:B------:R-:W-:Y:S01]  /*1530*/  IMAD.MOV.U32 R5, RZ, RZ, 0x1 ;  /* 0x00000001ff057424 */ /* 0x000fe200078e00ff */
[----:B------:R-:W-:Y:S01]  /*1540*/  ULDC UR8, c[0x0][0x284] ;  /* 0x0000a10000087ab9 */ /* 0x000fe20000000800 */
[----:B------:R-:W-:Y:S01]  /*1550*/  LOP3.LUT R3, R3, 0xfffffff8, RZ, 0xc0, !PT ;  /* 0xfffffff803037812 */ /* 0x000fe200078ec0ff */
[----:B------:R-:W4:Y:S01]  /*1560*/  LDC.64 R64, c[0x0][0x5c8] ;  /* 0x00017200ff407b82 */ /* 0x000f220000000a00 */
[----:B------:R-:W-:Y:S01]  /*1570*/  USEL UR7, URZ, 0x1, UP0 ;  /* 0x000000013f077887 */ /* 0x000fe20008000000 */
[----:B------:R-:W-:Y:S01]  /*1580*/  IMAD.SHL.U32 R62, R4, 0x2, RZ ;  /* 0x00000002043e7824 */ /* 0x000fe200078e00ff */
[----:B------:R-:W-:Y:S01]  /*1590*/  LOP3.LUT R74, R23, 0x1, RZ, 0xfc, !PT ;  /* 0x00000001174a7812 */ /* 0x000fe200078efcff */
[----:B------:R-:W-:Y:S01]  /*15a0*/  IMAD.IADD R60, R60, 0x1, -R3 ;  /* 0x000000013c3c7824 */ /* 0x000fe200078e0a03 */
[----:B------:R-:W-:Y:S01]  /*15b0*/  SHF.R.S32.HI R3, RZ, 0x5, R8 ;  /* 0x00000005ff037819 */ /* 0x000fe20000011408 */
[----:B------:R-:W-:Y:S01]  /*15c0*/  USHF.L.U32 UR39, UR37, 0x1, URZ ;  /* 0x0000000125277899 */ /* 0x000fe2000800063f */
[----:B------:R-:W-:Y:S01]  /*15d0*/  IMAD.U32 R75, RZ, RZ, UR7 ;  /* 0x00000007ff4b7e24 */ /* 0x000fe2000f8e00ff */
[----:B------:R-:W0:Y:S01]  /*15e0*/  LDC R67, c[0x0][0x288] ;  /* 0x0000a200ff437b82 */ /* 0x000e220000000800 */
[--C-:B------:R-:W-:Y:S01]  /*15f0*/  SHF.R.S32.HI R61, RZ, 0x1f, R60.reuse ;  /* 0x0000001fff3d7819 */ /* 0x100fe2000001143c */
[----:B-1----:R-:W-:Y:S01]  /*1600*/  ULEA UR40, UR4, UR40, 0x18 ;  /* 0x0000002804287291 */ /* 0x002fe2000f8ec03f */
[C---:B------:R-:W-:Y:S01]  /*1610*/  IMAD R71, R3.reuse, -0x10, -R60 ;  /* 0xfffffff003477824 */ /* 0x040fe200078e0a3c */
[----:B------:R-:W-:Y:S01]  /*1620*/  USHF.L.U32 UR4, UR5, 0x3, URZ ;  /* 0x0000000305047899 */ /* 0x000fe2000800063f */
[----:B------:R-:W-:Y:S01]  /*1630*/  SHF.R.S32.HI R63, RZ, 0x1f, R62 ;  /* 0x0000001fff3f7819 */ /* 0x000fe2000001143e */
[----:B------:R-:W-:Y:S01]  /*1640*/  IMAD.WIDE R60, R3, 0x10, R60 ;  /* 0x00000010033c7825 */ /* 0x000fe200078e023c */
[----:B------:R-:W-:Y:S01]  /*1650*/  UIADD3 UR5, UR40, 0x100, URZ ;  /* 0x0000010028057890 */ /* 0x000fe2000fffe03f */
[----:B------:R-:W1:Y:S01]  /*1660*/  LDC R69, c[0x0][0x600] ;  /* 0x00018000ff457b82 */ /* 0x000e620000000800 */
[----:B------:R-:W-:Y:S01]  /*1670*/  UIADD3 UR6, UR40, 0x18100, URZ ;  /* 0x0001810028067890 */ /* 0x000fe2000fffe03f */
[----:B------:R-:W-:Y:S01]  /*1680*/  IMAD.MOV.U32 R3, RZ, RZ, -0x1 ;  /* 0xffffffffff037424 */ /* 0x000fe200078e00ff */
[----:B------:R-:W-:Y:S01]  /*1690*/  USHF.R.U32.HI UR5, URZ, 0x4, UR5 ;  /* 0x000000043f057899 */ /* 0x000fe20008011605 */
[----:B------:R-:W-:Y:S01]  /*16a0*/  VIADD R71, R71, UR8 ;  /* 0x0000000847477c36 */ /* 0x000fe20008000000 */
[----:B------:R-:W-:-:S02]  /*16b0*/  USHF.R.U32.HI UR6, URZ, 0x4, UR6 ;  /* 0x000000043f067899 */ /* 0x000fc40008011606 */
[-C--:B---3--:R-:W-:Y:S01]  /*16c0*/  SHF.L.U32 R3, R3, R66.reuse, RZ ;  /* 0x0000004203037219 */ /* 0x088fe200000006ff */
[----:B------:R-:W-:Y:S01]  /*16d0*/  UIADD3 UR41, UR40, 0x40, URZ ;  /* 0x0000004028297890 */ /* 0x000fe2000fffe03f */
[C---:B----4-:R-:W-:Y:S01]  /*16e0*/  SHF.L.U64.HI R65, R64.reuse, 0x3, R65 ;  /* 0x0000000340417819 */ /* 0x050fe20000010241 */
[----:B------:R-:W-:Y:S01]  /*16f0*/  ULOP3.LUT UR4, UR4, 0x8, URZ, 0xc0, !UPT ;  /* 0x0000000804047892 */ /* 0x000fe2000f8ec03f */
[----:B------:R-:W-:Y:S01]  /*1700*/  SHF.L.U32 R66, R5, R66, RZ ;  /* 0x0000004205427219 */ /* 0x000fe200000006ff */
[----:B------:R-:W-:Y:S01]  /*1710*/  ULOP3.LUT UR5, UR5, 0x3fff, URZ, 0xc0, !UPT ;  /* 0x00003fff05057892 */ /* 0x000fe2000f8ec03f */
[----:B------:R-:W-:Y:S01]  /*1720*/  IMAD.SHL.U32 R64, R64, 0x8, RZ ;  /* 0x0000000840407824 */ /* 0x000fe200078e00ff */
[----:B------:R-:W-:Y:S01]  /*1730*/  ULOP3.LUT UR6, UR6, 0x3fff, URZ, 0xc0, !UPT ;  /* 0x00003fff06067892 */ /* 0x000fe2000f8ec03f */
[----:B------:R-:W-:Y:S01]  /*1740*/  LOP3.LUT R70, RZ, R3, RZ, 0x33, !PT ;  /* 0x00000003ff467212 */ /* 0x000fe200078e33ff */
[----:B0-----:R-:W-:Y:S01]  /*1750*/  IMAD R67, R4, -0x2, R67 ;  /* 0xfffffffe04437824 */ /* 0x001fe200078e0243 */
[----:B------:R-:W-:-:S02]  /*1760*/  UIADD3 UR42, -UR42, UR37, URZ ;  /* 0x000000252a2a7290 */ /* 0x000fc4000fffe13f */
[----:B------:R-:W-:Y:S02]  /*1770*/  ULEA UR43, UR43, UR41, 0x3 ;  /* 0x000000292b2b7291 */ /* 0x000fe4000f8e183f */
[----:B------:R-:W-:Y:S02]  /*1780*/  ULOP3.LUT UR44, UR4, 0x8, URZ, 0x3c, !UPT ;  /* 0x00000008042c7892 */ /* 0x000fe4000f8e3c3f */
[----:B------:R-:W-:Y:S01]  /*1790*/  ULOP3.LUT UR45, UR4, 0x18, URZ, 0x3c, !UPT ;  /* 0x00000018042d7892 */ /* 0x000fe2000f8e3c3f */
[----:B-1----:R-:W-:Y:S01]  /*17a0*/  VIADD R69, R69, 0xffffffff ;  /* 0xffffffff45457836 */ /* 0x002fe20000000000 */
[----:B------:R-:W-:Y:S02]  /*17b0*/  ULOP3.LUT UR46, UR5, 0x10000, URZ, 0xfc, !UPT ;  /* 0x00010000052e7892 */ /* 0x000fe4000f8efc3f */
[----:B------:R-:W-:Y:S01]  /*17c0*/  ULOP3.LUT UR47, UR6, 0x10000, URZ, 0xfc, !UPT ;  /* 0x00010000062f7892 */ /* 0x000fe2000f8efc3f */
[----:B--2---:R-:W-:-:S11]  /*17d0*/  SHF.L.U64.HI R68, R6, 0x1, R0 ;  /* 0x0000000106447819 */ /* 0x004fd60000010200 */
.L_x_102:
[----:B------:R-:W-:-:S04]  /*17e0*/  SHF.L.U32 R0, R75, 0x1f, RZ ;  /* 0x0000001f4b007819 */ /* 0x000fc800000006ff */
[----:B------:R-:W0:Y:S02]  /*17f0*/  SYNCS.PHASECHK.TRANS64.TRYWAIT P0, [UR43+-0x8], R0 ;  /* 0xfffff800ff0075a7 */ /* 0x000e24000800016b */
[----:B01--4-:R-:W-:Y:S05]  /*1800*/  @!P0 BRA `(.L_x_19) ;  /* 0x0000004c00f08947 */ /* 0x013fea0003800000 */
.L_x_123:
[----:B------:R-:W-:Y:S02]  /*1810*/  ULDC UR4, c[0x0][0x28c] ;  /* 0x0000a30000047ab9 */ /* 0x000fe40000000800 */
[----:B------:R-:W-:-:S13]  /*1820*/  ISETP.LT.AND P0, PT, RZ, UR4, PT ;  /* 0x00000004ff007c0c */ /* 0x000fda000bf01270 */
[----:B------:R-:W-:Y:S05]  /*1830*/  @P0 BRA `(.L_x_20) ;  /* 0x0000000000400947 */ /* 0x000fea0003800000 */
[----:B0-----:R-:W-:Y:S01]  /*1840*/  MOV R0, 0x0 ;  /* 0x0000000000007802 */ /* 0x001fe20000000f00 */
[----:B------:R-:W-:Y:S01]  /*1850*/  ULDC.64 UR4, c[0x4][0x68] ;  /* 0x01001a0000047ab9 */ /* 0x000fe20000000a00 */
[----:B------:R-:W-:Y:S01]  /*1860*/  ULDC.64 UR6, c[0x4][0x8] ;  /* 0x0100020000067ab9 */ /* 0x000fe20000000a00 */
[----:B------:R-:W-:Y:S01]  /*1870*/  IMAD.U32 R4, RZ, RZ, UR4 ;  /* 0x00000004ff047e24 */ /* 0x000fe2000f8e00ff */
[----:B------:R0:W1:Y:S01]  /*1880*/  LDC.64 R14, c[0x4][R0] ;  /* 0x01000000000e7b82 */ /* 0x0000620000000a00 */
[----:B------:R-:W-:Y:S01]  /*1890*/  IMAD.U32 R5, RZ, RZ, UR5 ;  /* 0x00000005ff057e24 */ /* 0x000fe2000f8e00ff */
[----:B------:R-:W-:Y:S01]  /*18a0*/  ULDC.64 UR4, c[0x4][0x70] ;  /* 0x01001c0000047ab9 */ /* 0x000fe20000000a00 */
[----:B------:R-:W-:Y:S02]  /*18b0*/  IMAD.U32 R10, RZ, RZ, UR6 ;  /* 0x00000006ff0a7e24 */ /* 0x000fe4000f8e00ff */
[----:B------:R-:W-:Y:S02]  /*18c0*/  IMAD.U32 R6, RZ, RZ, UR4 ;  /* 0x00000004ff067e24 */ /* 0x000fe4000f8e00ff */
[----:B------:R-:W-:-:S02]  /*18d0*/  IMAD.U32 R7, RZ, RZ, UR5 ;  /* 0x00000005ff077e24 */ /* 0x000fc4000f8e00ff */
[----:B------:R-:W-:Y:S02]  /*18e0*/  IMAD.U32 R11, RZ, RZ, UR7 ;  /* 0x00000007ff0b7e24 */ /* 0x000fe4000f8e00ff */
[----:B------:R-:W-:Y:S02]  /*18f0*/  IMAD.MOV.U32 R8, RZ, RZ, 0x1e1 ;  /* 0x000001e1ff087424 */ /* 0x000fe400078e00ff */
[----:B------:R-:W-:Y:S02]  /*1900*/  IMAD.MOV.U32 R12, RZ, RZ, 0x1 ;  /* 0x00000001ff0c7424 */ /* 0x000fe400078e00ff */
[----:B0-----:R-:W-:-:S07]  /*1910*/  IMAD.MOV.U32 R13, RZ, RZ, RZ ;  /* 0x000000ffff0d7224 */ /* 0x001fce00078e00ff */
[----:B------:R-:W-:-:S07]  /*1920*/  LEPC R20, `(.L_x_20) ;  /* 0x000000001014794e */ /* 0x000fce0000000000 */
[----:B-1---5:R-:W-:Y:S05]  /*1930*/  CALL.ABS.NOINC R14 ;  /* 0x000000000e007343 */ /* 0x022fea0003c00000 */
.L_x_20:
[----:B------:R-:W-:-:S13]  /*1940*/  ISETP.NE.AND P0, PT, R74, 0x3, PT ;  /* 0x000000034a00780c */ /* 0x000fda0003f05270 */
[----:B------:R-:W-:Y:S05]  /*1950*/  @!P0 BRA `(.L_x_21) ;  /* 0x0000000000048947 */ /* 0x000fea0003800000 */
[----:B------:R-:W-:Y:S01]  /*1960*/  BPT.TRAP 0x1 ;  /* 0x000000040000795c */ /* 0x000fe20000300000 */
.L_x_21:
[----:B0-----:R-:W-:Y:S02]  /*1970*/  IMAD.U32 R3, RZ, RZ, UR36 ;  /* 0x00000024ff037e24 */ /* 0x001fe4000f8e00ff */
[----:B------:R-:W-:-:S03]  /*1980*/  IMAD.U32 R0, RZ, RZ, UR38 ;  /* 0x00000026ff007e24 */ /* 0x000fc6000f8e00ff */
[----:B------:R-:W-:Y:S02]  /*1990*/  LEA R3, R3, UR40, 0x3 ;  /* 0x0000002803037c11 */ /* 0x000fe4000f8e18ff */
[----:B------:R-:W-:-:S04]  /*19a0*/  SHF.L.U32 R0, R0, 0x1f, RZ ;  /* 0x0000001f00007819 */ /* 0x000fc800000006ff */
[----:B------:R0:W1:Y:S01]  /*19b0*/  SYNCS.PHASECHK.TRANS64.TRYWAIT P1, [R3+URZ], R0 ;  /* 0x00000000030075a7 */ /* 0x000062000802017f */
[----:B------:R-:W-:Y:S05]  /*19c0*/  @!P0 BRA `(.L_x_22) ;  /* 0x0000000000048947 */ /* 0x000fea0003800000 */
[----:B------:R-:W-:Y:S01]  /*19d0*/  BPT.TRAP 0x1 ;  /* 0x000000040000795c */ /* 0x000fe20000300000 */
.L_x_22:
[----:B-1----:R-:W-:Y:S05]  /*19e0*/  @P1 BRA `(.L_x_23) ;  /* 0x0000000000081947 */ /* 0x002fea0003800000 */
[----:B------:R-:W1:Y:S02]  /*19f0*/  SYNCS.PHASECHK.TRANS64.TRYWAIT P1, [R3+URZ], R0 ;  /* 0x00000000030075a7 */ /* 0x000e64000802017f */
[----:B-1----:R-:W-:Y:S05]  /*1a00*/  @!P1 BRA `(.L_x_24) ;  /* 0x0000004c00889947 */ /* 0x002fea0003800000 */
.L_x_23:
[----:B------:R-:W-:Y:S05]  /*1a10*/  WARPSYNC.ALL ;  /* 0x0000000000007948 */ /* 0x000fea0003800000 */
[----:B------:R-:W-:Y:S01]  /*1a20*/  ULEA UR9, UR36, UR46, 0xb ;  /* 0x0000002e24097291 */ /* 0x000fe2000f8e583f */
[----:B------:R-:W-:Y:S01]  /*1a30*/  WARPGROUP.ARRIVE ;  /* 0x00000000000079c5 */ /* 0x000fe20000000000 */
[----:B------:R-:W-:Y:S01]  /*1a40*/  ULEA UR8, UR36, UR47, 0xb ;  /* 0x0000002f24087291 */ /* 0x000fe2000f8e583f */
[----:B01----:R-:W-:Y:S01]  /*1a50*/  IMAD.U32 R0, RZ, RZ, UR42 ;  /* 0x0000002aff007e24 */ /* 0x003fe2000f8e00ff */
[----:B------:R-:W-:Y:S01]  /*1a60*/  UMOV UR5, 0x40000040 ;  /* 0x4000004000057882 */ /* 0x000fe20000000000 */
[----:B------:R-:W-:-:S02]  /*1a70*/  UMOV UR7, 0x40000040 ;  /* 0x4000004000077882 */ /* 0x000fc40000000000 */
[----:B------:R-:W-:Y:S01]  /*1a80*/  UMOV UR4, UR9 ;  /* 0x0000000900047c82 */ /* 0x000fe20008000000 */
[----:B------:R-:W-:Y:S01]  /*1a90*/  ISETP.GE.AND P1, PT, R0, 0x1, PT ;  /* 0x000000010000780c */ /* 0x000fe20003f26270 */
[----:B------:R-:W-:Y:S02]  /*1aa0*/  UMOV UR6, UR8 ;  /* 0x0000000800067c82 */ /* 0x000fe40008000000 */
[----:B------:R-:W-:Y:S01]  /*1ab0*/  HGMMA.64x64x8.F32.TF32 R24, gdesc[UR4], RZ, !UPT, gsb0 ;  /* 0x04e00000041879f0 */ /* 0x000fe2000c0028ff */
[----:B------:R-:W-:Y:S02]  /*1ac0*/  UIADD3 UR4, UR9, 0x2, URZ ;  /* 0x0000000209047890 */ /* 0x000fe4000fffe03f */
[----:B------:R-:W-:Y:S01]  /*1ad0*/  UIADD3 UR6, UR8, 0x2, URZ ;  /* 0x0000000208067890 */ /* 0x000fe2000fffe03f */
[----:B------:R-:W-:Y:S01]  /*1ae0*/  UMOV UR5, 0x40000040 ;  /* 0x4000004000057882 */ /* 0x000fe20000000000 */
[----:B------:R-:W-:Y:S01]  /*1af0*/  UMOV UR7, 0x40000040 ;  /* 0x4000004000077882 */ /* 0x000fe20000000000 */
[----:B------:R-:W-:-:S02]  /*1b00*/  WARPGROUP.DEPBAR.LE gsb0, 0x0 ;  /* 0x00008000000079c5 */ /* 0x000fc40000010000 */
[----:B------:R-:W-:-:S06]  /*1b10*/  WARPGROUP.ARRIVE ;  /* 0x00000000000079c5 */ /* 0x000fcc0000000000 */
[----:B------:R-:W-:Y:S01]  /*1b20*/  HGMMA.64x64x8.F32.TF32 R24, gdesc[UR4], R24, gsb0 ;  /* 0x04e00000041879f0 */ /* 0x000fe20008002818 */
[----:B------:R-:W-:Y:S02]  /*1b30*/  UIADD3 UR4, UR9, 0x4, URZ ;  /* 0x0000000409047890 */ /* 0x000fe4000fffe03f */
[----:B------:R-:W-:Y:S01]  /*1b40*/  UIADD3 UR6, UR8, 0x4, URZ ;  /* 0x0000000408067890 */ /* 0x000fe2000fffe03f */
[----:B------:R-:W-:Y:S01]  /*1b50*/  UMOV UR5, 0x40000040 ;  /* 0x4000004000057882 */ /* 0x000fe20000000000 */
[----:B------:R-:W-:Y:S01]  /*1b60*/  UMOV UR7, 0x40000040 ;  /* 0x4000004000077882 */ /* 0x000fe20000000000 */
[----:B------:R-:W-:Y:S02]  /*1b70*/  WARPGROUP.DEPBAR.LE gsb0, 0x0 ;  /* 0x00008000000079c5 */ /* 0x000fe40000010000 */
        /* <DEDUP_REMOVED lines=92> */
[----:B------:R-:W-:Y:S03]  /*2140*/  HGMMA.64x64x8.F32.TF32 R24, gdesc[UR4], R24, gsb0 ;  /* 0x04e00000041879f0 */ /* 0x000fe60008002818 */
[----:B------:R-:W-:Y:S02]  /*2150*/  WARPGROUP.DEPBAR.LE gsb0, 0x0 ;  /* 0x00008000000079c5 */ /* 0x000fe40000010000 */
[----:B------:R-:W-:Y:S05]  /*2160*/  @!P1 BRA `(.L_x_25) ;  /* 0x0000000800649947 */ /* 0x000fea0003800000 */
[----:B------:R-:W-:Y:S01]  /*2170*/  UIADD3 UR4, UR36, 0x1, URZ ;  /* 0x0000000124047890 */ /* 0x000fe2000fffe03f */
[----:B------:R-:W-:Y:S02]  /*2180*/  IMAD.U32 R0, RZ, RZ, UR42 ;  /* 0x0000002aff007e24 */ /* 0x000fe4000f8e00ff */
[----:B------:R-:W-:Y:S01]  /*2190*/  IMAD.U32 R3, RZ, RZ, UR36 ;  /* 0x00000024ff037e24 */ /* 0x000fe2000f8e00ff */
[----:B------:R-:W-:-:S04]  /*21a0*/  UISETP.NE.AND UP0, UPT, UR4, 0x3, UPT ;  /* 0x000000030400788c */ /* 0x000fc8000bf05270 */
[----:B------:R-:W-:Y:S02]  /*21b0*/  USEL UR5, URZ, 0x1, UP0 ;  /* 0x000000013f057887 */ /* 0x000fe40008000000 */
[----:B------:R-:W-:Y:S02]  /*21c0*/  USEL UR4, UR4, URZ, UP0 ;  /* 0x0000003f04047287 */ /* 0x000fe40008000000 */
[----:B------:R-:W-:-:S06]  /*21d0*/  ULOP3.LUT UR5, UR38, UR5, URZ, 0x3c, !UPT ;  /* 0x0000000526057292 */ /* 0x000fcc000f8e3c3f */
[----:B------:R-:W-:-:S07]  /*21e0*/  IMAD.U32 R6, RZ, RZ, UR5 ;  /* 0x00000005ff067e24 */ /* 0x000fce000f8e00ff */
.L_x_32:
[----:B------:R-:W-:Y:S05]  /*21f0*/  @!P0 BRA `(.L_x_26) ;  /* 0x0000000000048947 */ /* 0x000fea0003800000 */
[----:B------:R-:W-:Y:S01]  /*2200*/  BPT.TRAP 0x1 ;  /* 0x000000040000795c */ /* 0x000fe20000300000 */
.L_x_26:
[----:B------:R-:W-:Y:S01]  /*2210*/  ULEA UR5, UR4, UR40, 0x3 ;  /* 0x0000002804057291 */ /* 0x000fe2000f8e183f */
[----:B------:R-:W-:-:S08]  /*2220*/  SHF.L.U32 R4, R6, 0x1f, RZ ;  /* 0x0000001f06047819 */ /* 0x000fd000000006ff */
[----:B------:R0:W1:Y:S01]  /*2230*/  SYNCS.PHASECHK.TRANS64.TRYWAIT P1, [UR5], R4 ;  /* 0x00000004ff0075a7 */ /* 0x0000620008020145 */
[----:B------:R-:W-:Y:S05]  /*2240*/  @!P0 BRA `(.L_x_27) ;  /* 0x0000000000048947 */ /* 0x000fea0003800000 */
[----:B------:R-:W-:Y:S01]  /*2250*/  BPT.TRAP 0x1 ;  /* 0x000000040000795c */ /* 0x000fe20000300000 */
.L_x_27:
[----:B-1----:R-:W-:Y:S05]  /*2260*/  @P1 BRA `(.L_x_28) ;  /* 0x0000000000081947 */ /* 0x002fea0003800000 */
[----:B------:R-:W1:Y:S02]  /*2270*/  SYNCS.PHASECHK.TRANS64.TRYWAIT P1, [UR5], R4 ;  /* 0x00000004ff0075a7 */ /* 0x000e640008020145 */
[----:B-1----:R-:W-:Y:S05]  /*2280*/  @!P1 BRA `(.L_x_29) ;  /* 0x00000044007c9947 */ /* 0x002fea0003800000 */
.L_x_28:
[----:B------:R-:W-:Y:S01]  /*2290*/  ULEA UR5, UR4, UR47, 0xb ;  /* 0x0000002f04057291 */ /* 0x000fe2000f8e583f */
[----:B------:R-:W-:Y:S01]  /*22a0*/  WARPGROUP.ARRIVE ;  /* 0x00000000000079c5 */ /* 0x000fe20000000000 */
[----:B------:R-:W-:Y:S01]  /*22b0*/  ULEA UR6, UR4, UR46, 0xb ;  /* 0x0000002e04067291 */ /* 0x000fe2000f8e583f */
[----:B------:R-:W-:Y:S01]  /*22c0*/  UMOV UR11, 0x40000040 ;  /* 0x40000040000b7882 */ /* 0x000fe20000000000 */
[----:B------:R-:W-:-:S03]  /*22d0*/  UMOV UR9, 0x40000040 ;  /* 0x4000004000097882 */ /* 0x000fc60000000000 */
[----:B------:R-:W-:Y:S02]  /*22e0*/  UMOV UR10, UR5 ;  /* 0x00000005000a7c82 */ /* 0x000fe40008000000 */
[----:B------:R-:W-:Y:S02]  /*22f0*/  UMOV UR8, UR6 ;  /* 0x0000000600087c82 */ /* 0x000fe40008000000 */
[----:B------:R-:W-:Y:S01]  /*2300*/  HGMMA.64x64x8.F32.TF32 R24, gdesc[UR8], R24, gsb0 ;  /* 0x04e00000081879f0 */ /* 0x000fe20008002818 */
        /* <DEDUP_REMOVED lines=107> */
[----:B------:R-:W-:Y:S01]  /*29c0*/  BPT.TRAP 0x1 ;  /* 0x000000040000795c */ /* 0x000fe20000300000 */
.L_x_30:
[----:B------:R-:W-:-:S13]  /*29d0*/  ISETP.NE.AND P1, PT, R57, RZ, PT ;  /* 0x000000ff3900720c */ /* 0x000fda0003f25270 */
[----:B01----:R-:W-:-:S05]  /*29e0*/  @P1 LEA R4, R3, UR40, 0x3 ;  /* 0x0000002803041c11 */ /* 0x003fca000f8e18ff */
[----:B------:R-:W-:-:S05]  /*29f0*/  @P1 VIADD R5, R4, 0x18 ;  /* 0x0000001804051836 */ /* 0x000fca0000000000 */
[----:B------:R-:W-:-:S04]  /*2a00*/  @P1 PRMT R5, R56, 0x654, R5 ;  /* 0x0000065438051816 */ /* 0x000fc80000000005 */
[----:B------:R0:W-:Y:S01]  /*2a10*/  @P1 SYNCS.ARRIVE.TRANS64.RED.A1T0 RZ, [R5+URZ], RZ ;  /* 0x000000ff05ff19a7 */ /* 0x0001e2000810043f */
[----:B------:R-:W-:-:S13]  /*2a20*/  ISETP.GT.U32.AND P1, PT, R23, 0x1, PT ;  /* 0x000000011700780c */ /* 0x000fda0003f24070 */
[----:B0-----:R-:W-:Y:S05]  /*2a30*/  @P1 BRA `(.L_x_31) ;  /* 0x0000000000041947 */ /* 0x001fea0003800000 */
[----:B------:R-:W-:Y:S01]  /*2a40*/  BPT.TRAP 0x1 ;  /* 0x000000040000795c */ /* 0x000fe20000300000 */
.L_x_31:
[----:B------:R-:W-:Y:S01]  /*2a50*/  UIADD3 UR4, UR4, 0x1, URZ ;  /* 0x0000000104047890 */ /* 0x000fe2000fffe03f */
[C---:B------:R-:W-:Y:S01]  /*2a60*/  ISETP.GT.AND P2, PT, R0.reuse, 0x1, PT ;  /* 0x000000010000780c */ /* 0x040fe20003f44270 */
[----:B------:R-:W-:Y:S02]  /*2a70*/  VIADD R3, R3, 0x1 ;  /* 0x0000000103037836 */ /* 0x000fe40000000000 */
[----:B------:R-:W-:Y:S01]  /*2a80*/  UISETP.NE.AND UP0, UPT, UR4, 0x3, UPT ;  /* 0x000000030400788c */ /* 0x000fe2000bf05270 */
[----:B------:R-:W-:Y:S02]  /*2a90*/  VIADD R0, R0, 0xffffffff ;  /* 0xffffffff00007836 */ /* 0x000fe40000000000 */
[C---:B------:R-:W-:Y:S01]  /*2aa0*/  ISETP.NE.AND P1, PT, R3.reuse, 0x3, PT ;  /* 0x000000030300780c */ /* 0x040fe20003f25270 */
[----:B------:R-:W-:Y:S02]  /*2ab0*/  USEL UR5, URZ, 0x1, UP0 ;  /* 0x000000013f057887 */ /* 0x000fe40008000000 */
[----:B------:R-:W-:Y:S01]  /*2ac0*/  USEL UR4, UR4, URZ, UP0 ;  /* 0x0000003f04047287 */ /* 0x000fe20008000000 */
[----:B------:R-:W-:-:S03]  /*2ad0*/  SEL R3, R3, RZ, P1 ;  /* 0x000000ff03037207 */ /* 0x000fc60000800000 */
[----:B------:R-:W-:Y:S01]  /*2ae0*/  LOP3.LUT R6, R6, UR5, RZ, 0x3c, !PT ;  /* 0x0000000506067c12 */ /* 0x000fe2000f8e3cff */
[----:B------:R-:W-:Y:S07]  /*2af0*/  @P2 BRA `(.L_x_32) ;  /* 0xfffffff400bc2947 */ /* 0x000fee000383ffff */
.L_x_25:
[----:B------:R-:W0:Y:S01]  /*2b00*/  LDC R0, c[0x0][0x28c] ;  /* 0x0000a300ff007b82 */ /* 0x000e220000000800 */
[----:B------:R-:W-:-:S04]  /*2b10*/  IMAD.U32 R3, RZ, RZ, UR44 ;  /* 0x0000002cff037e24 */ /* 0x000fc8000f8e00ff */
[----:B------:R1:W-:Y:S01]  /*2b20*/  SYNCS.ARRIVE.TRANS64.A1T0 RZ, [R3+UR41], RZ ;  /* 0x000000ff03ff79a7 */ /* 0x0003e20008100029 */
[----:B0-----:R-:W-:-:S13]  /*2b30*/  ISETP.GE.AND P1, PT, R0, 0x1, PT ;  /* 0x000000010000780c */ /* 0x001fda0003f26270 */
[----:B-1----:R-:W-:Y:S05]  /*2b40*/  @!P1 BRA `(.L_x_33) ;  /* 0x0000000000449947 */ /* 0x002fea0003800000 */
[----:B------:R-:W-:Y:S05]  /*2b50*/  @!P0 BRA `(.L_x_34) ;  /* 0x0000000000048947 */ /* 0x000fea0003800000 */
[----:B------:R-:W-:Y:S01]  /*2b60*/  BPT.TRAP 0x1 ;  /* 0x000000040000795c */ /* 0x000fe20000300000 */
.L_x_34:
[----:B------:R-:W-:-:S13]  /*2b70*/  ISETP.NE.AND P0, PT, R57, RZ, PT ;  /* 0x000000ff3900720c */ /* 0x000fda0003f05270 */
[----:B------:R-:W-:-:S05]  /*2b80*/  VOTEU.ANY UP0, P0 ;  /* 0x00000000003f7886 */ /* 0x000fca0000000100 */
[----:B------:R-:W-:-:S06]  /*2b90*/  @UP0 UIADD3 UR4, UR36, UR42, URZ ;  /* 0x0000002a24040290 */ /* 0x000fcc000fffe03f */
[----:B------:R-:W-:Y:S02]  /*2ba0*/  IMAD.U32 R4, RZ, RZ, UR4 ;  /* 0x00000004ff047e24 */ /* 0x000fe4000f8e00ff */
[----:B------:R-:W-:Y:S02]  /*2bb0*/  IMAD.U32 R3, RZ, RZ, UR4 ;  /* 0x00000004ff037e24 */ /* 0x000fe4000f8e00ff */
[----:B------:R-:W-:-:S05]  /*2bc0*/  @P0 IMAD.WIDE.U32 R4, R4, -0x55555555, RZ ;  /* 0xaaaaaaab04040825 */ /* 0x000fca00078e00ff */
[----:B------:R-:W-:-:S05]  /*2bd0*/  @P0 SHF.R.U32.HI R0, RZ, 0x1, R5 ;  /* 0x00000001ff000819 */ /* 0x000fca0000011605 */
[----:B------:R-:W-:-:S05]  /*2be0*/  @P0 IMAD R0, R0, -0x3, R3 ;  /* 0xfffffffd00000824 */ /* 0x000fca00078e0203 */
[----:B------:R-:W-:-:S05]  /*2bf0*/  @P0 LEA R0, R0, UR40, 0x3 ;  /* 0x0000002800000c11 */ /* 0x000fca000f8e18ff */
[----:B------:R-:W-:-:S05]  /*2c00*/  @P0 VIADD R3, R0, 0x18 ;  /* 0x0000001800030836 */ /* 0x000fca0000000000 */
[----:B------:R-:W-:-:S04]  /*2c10*/  @P0 PRMT R3, R56, 0x654, R3 ;  /* 0x0000065438030816 */ /* 0x000fc80000000003 */
[----:B------:R0:W-:Y:S01]  /*2c20*/  @P0 SYNCS.ARRIVE.TRANS64.RED.A1T0 RZ, [R3+URZ], RZ ;  /* 0x000000ff03ff09a7 */ /* 0x0001e2000810043f */
[----:B------:R-:W-:-:S13]  /*2c30*/  ISETP.GT.U32.AND P0, PT, R23, 0x1, PT ;  /* 0x000000011700780c */ /* 0x000fda0003f04070 */
[----:B0-----:R-:W-:Y:S05]  /*2c40*/  @P0 BRA `(.L_x_33) ;  /* 0x0000000000040947 */ /* 0x001fea0003800000 */
[----:B------:R-:W-:Y:S01]  /*2c50*/  BPT.TRAP 0x1 ;  /* 0x000000040000795c */ /* 0x000fe20000300000 */
.L_x_33:
[----:B------:R-:W-:Y:S01]  /*2c60*/  SHF.L.U32 R0, R75, 0x1f, RZ ;  /* 0x0000001f4b007819 */ /* 0x000fe200000006ff */
[----:B------:R-:W-:Y:S01]  /*2c70*/  UIADD3 UR36, UR36, UR39, URZ ;  /* 0x0000002724247290 */ /* 0x000fe2000fffe03f */
[----:B------:R-:W-:Y:S01]  /*2c80*/  SHF.R.S32.HI R9, RZ, 0x1f, R19 ;  /* 0x0000001fff097819 */ /* 0x000fe20000011413 */
[----:B------:R-:W-:Y:S01]  /*2c90*/  UISETP.GE.U32.AND UP1, UPT, UR39, 0x3, UPT ;  /* 0x000000032700788c */ /* 0x000fe2000bf26070 */
[----:B------:R-:W0:Y:S01]  /*2ca0*/  SYNCS.PHASECHK.TRANS64.TRYWAIT P0, [UR43+0x8], R0 ;  /* 0x00000800ff0075a7 */ /* 0x000e22000800016b */
[----:B------:R-:W-:-:S04]  /*2cb0*/  UISETP.GT.U32.AND UP0, UPT, UR36, 0x2, UPT ;  /* 0x000000022400788c */ /* 0x000fc8000bf04070 */
[----:B------:R-:W-:-:S04]  /*2cc0*/  UISETP.LT.U32.AND UP0, UPT, UR39, 0x3, UP0 ;  /* 0x000000032700788c */ /* 0x000fc80008701070 */
[----:B------:R-:W-:Y:S02]  /*2cd0*/  USEL UR6, URZ, 0x1, !UP0 ;  /* 0x000000013f067887 */ /* 0x000fe4000c000000 */
[----:B------:R-:W-:Y:S02]  /*2ce0*/  @UP1 UIMAD.WIDE.U32 UR4, UR36, -0x55555555, URZ ;  /* 0xaaaaaaab240418a5 */ /* 0x000fe4000f8e003f */
[----:B------:R-:W-:Y:S02]  /*2cf0*/  ULOP3.LUT UR38, UR38, UR6, URZ, 0x3c, !UPT ;  /* 0x0000000626267292 */ /* 0x000fe4000f8e3c3f */
[----:B------:R-:W-:-:S04]  /*2d00*/  @UP1 USHF.R.U32.HI UR4, URZ, 0x1, UR5 ;  /* 0x000000013f041899 */ /* 0x000fc80008011605 */
[----:B------:R-:W-:Y:S01]  /*2d10*/  @UP1 ULOP3.LUT UR38, UR38, 0x1, UR4, 0x78, !UPT ;  /* 0x0000000126261892 */ /* 0x000fe2000f8e7804 */
[----:B0-----:R-:W-:Y:S11]  /*2d20*/  @!P0 BRA `(.L_x_35) ;  /* 0x0000003800ec8947 */ /* 0x001ff60003800000 */
.L_x_124:
[----:B------:R-:W-:Y:S01]  /*2d30*/  ULDC.64 UR4, c[0x0][0x5d0] ;  /* 0x0001740000047ab9 */ /* 0x000fe20000000a00 */
[----:B------:R-:W-:Y:S01]  /*2d40*/  ULDC UR6, c[0x0][0x284] ;  /* 0x0000a10000067ab9 */ /* 0x000fe20000000800 */
[----:B0-----:R-:W-:Y:S02]  /*2d50*/  IMAD R0, R9, UR4, RZ ;  /* 0x0000000409007c24 */ /* 0x001fe4000f8e02ff */
[----:B------:R-:W-:Y:S02]  /*2d60*/  IMAD.SHL.U32 R12, R18, 0x40, RZ ;  /* 0x00000040120c7824 */ /* 0x000fe400078e00ff */
[C---:B------:R-:W-:Y:S02]  /*2d70*/  IMAD R3, R19.reuse, UR5, R0 ;  /* 0x0000000513037c24 */ /* 0x040fe4000f8e0200 */
[----:B------:R-:W-:Y:S01]  /*2d80*/  IMAD.SHL.U32 R0, R22, 0x40, RZ ;  /* 0x0000004016007824 */ /* 0x000fe200078e00ff */
[----:B------:R-:W-:Y:S01]  /*2d90*/  SHF.R.S32.HI R13, RZ, 0x1f, R12 ;  /* 0x0000001fff0d7819 */ /* 0x000fe2000001140c */
[----:B------:R-:W-:Y:S01]  /*2da0*/  IMAD.WIDE.U32 R4, R19, UR4, R62 ;  /* 0x0000000413047c25 */ /* 0x000fe2000f8e003e */
[----:B------:R-:W-:-:S02]  /*2db0*/  ULDC.64 UR4, c[0x0][0x5c8] ;  /* 0x0001720000047ab9 */ /* 0x000fc40000000a00 */
[----:B------:R-:W-:Y:S01]  /*2dc0*/  ISETP.GE.AND P0, PT, R0, UR6, PT ;  /* 0x0000000600007c0c */ /* 0x000fe2000bf06270 */
[----:B------:R-:W-:Y:S01]  /*2dd0*/  ULDC UR6, c[0x0][0x288] ;  /* 0x0000a20000067ab9 */ /* 0x000fe20000000800 */
[----:B------:R-:W-:Y:S01]  /*2de0*/  IADD3 R4, P1, R12, R4, RZ ;  /* 0x000000040c047210 */ /* 0x000fe20007f3e0ff */
[----:B------:R-:W-:Y:S01]  /*2df0*/  IMAD.WIDE R20, R22, 0x40, R60 ;  /* 0x0000004016147825 */ /* 0x000fe200078e023c */
[----:B------:R-:W-:Y:S02]  /*2e00*/  ISETP.GE.OR P0, PT, R12, UR6, P0 ;  /* 0x000000060c007c0c */ /* 0x000fe40008706670 */
[----:B------:R-:W-:Y:S01]  /*2e10*/  IADD3.X R5, R13, R5, R3, P1, !PT ;  /* 0x000000050d057210 */ /* 0x000fe20000ffe403 */
[----:B------:R-:W-:-:S04]  /*2e20*/  IMAD R7, R21, UR4, RZ ;  /* 0x0000000415077c24 */ /* 0x000fc8000f8e02ff */
[C---:B------:R-:W-:Y:S02]  /*2e30*/  IMAD R7, R20.reuse, UR5, R7 ;  /* 0x0000000514077c24 */ /* 0x040fe4000f8e0207 */
[----:B------:R-:W-:-:S04]  /*2e40*/  IMAD.WIDE.U32 R72, R20, UR4, R4 ;  /* 0x0000000414487c25 */ /* 0x000fc8000f8e0004 */
[----:B------:R-:W-:Y:S05]  /*2e50*/  @P0 BRA `(.L_x_36) ;  /* 0x0000002000540947 */ /* 0x000fea0003800000 */
[----:B-----5:R-:W-:Y:S01]  /*2e60*/  FSETP.NEU.AND P1, PT, R59, RZ, PT ;  /* 0x000000ff3b00720b */ /* 0x020fe20003f2d000 */
[----:B------:R-:W-:Y:S01]  /*2e70*/  IMAD.IADD R22, R67, 0x1, -R12 ;  /* 0x0000000143167824 */ /* 0x000fe200078e0a0c */
[----:B------:R-:W-:Y:S01]  /*2e80*/  BSSY B0, `(.L_x_36) ;  /* 0x0000212000007945 */ /* 0x000fe20003800000 */
[----:B------:R-:W-:Y:S02]  /*2e90*/  IMAD.IADD R0, R71, 0x1, -R0 ;  /* 0x0000000147007824 */ /* 0x000fe400078e0a00 */
[----:B------:R-:W-:Y:S01]  /*2ea0*/  IMAD.IADD R7, R73, 0x1, R7 ;  /* 0x0000000149077824 */ /* 0x000fe200078e0207 */
[----:B------:R-:W-:-:S04]  /*2eb0*/  ISETP.GT.AND P0, PT, R22, RZ, PT ;  /* 0x000000ff1600720c */ /* 0x000fc80003f04270 */
[----:B------:R-:W-:-:S03]  /*2ec0*/  ISETP.GT.AND P2, PT, R0, RZ, P0 ;  /* 0x000000ff0000720c */ /* 0x000fc60000744270 */
[----:B------:R-:W-:Y:S10]  /*2ed0*/  @!P1 BRA `(.L_x_37) ;  /* 0x0000001400d89947 */ /* 0x000ff40003800000 */
[----:B------:R-:W0:Y:S01]  /*2ee0*/  LDC.64 R76, c[0x0][0x5b8] ;  /* 0x00016e00ff4c7b82 */ /* 0x000e220000000a00 */
[----:B------:R-:W-:-:S07]  /*2ef0*/  ULDC.64 UR4, c[0x0][0x5c0] ;  /* 0x0001700000047ab9 */ /* 0x000fce0000000a00 */
[----:B------:R-:W1:Y:S08]  /*2f00*/  LDC.64 R78, c[0x0][0x5b0] ;  /* 0x00016c00ff4e7b82 */ /* 0x000e700000000a00 */
[----:B------:R-:W2:Y:S01]  /*2f10*/  LDC.64 R80, c[0x0][0x5a8] ;  /* 0x00016a00ff507b82 */ /* 0x000ea20000000a00 */
[-C--:B0-----:R-:W-:Y:S02]  /*2f20*/  IMAD R6, R9, R76.reuse, RZ ;  /* 0x0000004c09067224 */ /* 0x081fe400078e02ff */
[----:B------:R-:W-:-:S04]  /*2f30*/  IMAD.WIDE.U32 R4, R19, R76, R62 ;  /* 0x0000004c13047225 */ /* 0x000fc800078e003e */
[----:B------:R-:W-:Y:S01]  /*2f40*/  IMAD R73, R19, R77, R6 ;  /* 0x0000004d13497224 */ /* 0x000fe200078e0206 */
[----:B------:R-:W-:Y:S01]  /*2f50*/  IADD3 R8, P1, R12, R4, RZ ;  /* 0x000000040c087210 */ /* 0x000fe20007f3e0ff */
[----:B-1----:R-:W-:-:S03]  /*2f60*/  IMAD R3, R21, R78, RZ ;  /* 0x0000004e15037224 */ /* 0x002fc600078e02ff */
[----:B------:R-:W-:Y:S01]  /*2f70*/  IADD3.X R9, R13, R5, R73, P1, !PT ;  /* 0x000000050d097210 */ /* 0x000fe20000ffe449 */
[C---:B------:R-:W-:Y:S02]  /*2f80*/  IMAD R21, R20.reuse, R79, R3 ;  /* 0x0000004f14157224 */ /* 0x040fe400078e0203 */
[----:B------:R-:W-:-:S04]  /*2f90*/  IMAD.WIDE.U32 R4, R20, R78, R8 ;  /* 0x0000004e14047225 */ /* 0x000fc800078e0008 */
[----:B------:R-:W-:Y:S01]  /*2fa0*/  IMAD.IADD R3, R5, 0x1, R21 ;  /* 0x0000000105037824 */ /* 0x000fe200078e0215 */
[----:B--2---:R-:W-:-:S04]  /*2fb0*/  LEA R10, P1, R4, R80, 0x2 ;  /* 0x00000050040a7211 */ /* 0x004fc800078210ff */
[----:B------:R-:W-:-:S05]  /*2fc0*/  LEA.HI.X R11, R4, R81, R3, 0x2, P1 ;  /* 0x00000051040b7211 */ /* 0x000fca00008f1403 */
[----:B------:R0:W2:Y:S01]  /*2fd0*/  @P2 LDG.E.LTC128B R3, desc[UR48][R10.64] ;  /* 0x000000300a032981 */ /* 0x0000a2000c1e1920 */
[----:B------:R-:W-:Y:S01]  /*2fe0*/  IMAD.WIDE.U32 R4, R20, R78, R12 ;  /* 0x0000004e14047225 */ /* 0x000fe200078e000c */
[----:B------:R-:W-:Y:S01]  /*2ff0*/  LEA R6, P3, R72, UR4, 0x2 ;  /* 0x0000000448067c11 */ /* 0x000fe2000f8610ff */
[----:B------:R-:W-:Y:S01]  /*3000*/  BSSY B1, `(.L_x_38) ;  /* 0x0000014000017945 */ /* 0x000fe20003800000 */
[----:B------:R-:W-:Y:S02]  /*3010*/  IADD3 R14, P1, R62, R4, RZ ;  /* 0x000000043e0e7210 */ /* 0x000fe40007f3e0ff */
[----:B------:R-:W-:Y:S02]  /*3020*/  LEA.HI.X R7, R72, UR5, R7, 0x2, P3 ;  /* 0x0000000548077c11 */ /* 0x000fe400098f1407 */
[----:B------:R-:W-:Y:S01]  /*3030*/  IADD3.X R15, R63, R21, R5, P1, !PT ;  /* 0x000000153f0f7210 */ /* 0x000fe20000ffe405 */
[----:B0-----:R-:W-:Y:S01]  /*3040*/  IMAD.SHL.U32 R10, R78, 0x8, RZ ;  /* 0x000000084e0a7824 */ /* 0x001fe200078e00ff */
[----:B------:R-:W-:-:S02]  /*3050*/  ISETP.GT.AND P1, PT, R22, 0x1, PT ;  /* 0x000000011600780c */ /* 0x000fc40003f24270 */
[----:B------:R-:W-:Y:S01]  /*3060*/  SHF.L.U64.HI R11, R78, 0x3, R79 ;  /* 0x000000034e0b7819 */ /* 0x000fe2000001024f */
[----:B------:R-:W-:Y:S01]  /*3070*/  IMAD.WIDE.U32 R14, R19, R76, R14 ;  /* 0x0000004c130e7225 */ /* 0x000fe200078e000e */
[----:B------:R-:W-:-:S03]  /*3080*/  ISETP.GT.AND P3, PT, R0, RZ, P1 ;  /* 0x000000ff0000720c */ /* 0x000fc60000f64270 */
[----:B------:R-:W-:Y:S01]  /*3090*/  IMAD.WIDE.U32 R10, R20, R78, R10 ;  /* 0x0000004e140a7225 */ /* 0x000fe200078e000a */
[----:B--2---:R-:W-:-:S05]  /*30a0*/  LOP3.LUT R4, R3, 0xffffe000, RZ, 0xc0, !PT ;  /* 0xffffe00003047812 */ /* 0x004fca00078ec0ff */
[----:B------:R-:W-:Y:S01]  /*30b0*/  FMUL R5, R4, R59 ;  /* 0x0000003b04057220 */ /* 0x000fe20000400000 */
[----:B------:R-:W-:-:S03]  /*30c0*/  LEA R4, P4, R14, R80, 0x2 ;  /* 0x000000500e047211 */ /* 0x000fc600078810ff */
[----:B------:R-:W-:Y:S01]  /*30d0*/  FFMA R77, R24, R58, R5 ;  /* 0x0000003a184d7223 */ /* 0x000fe20000000005 */
[----:B------:R-:W-:-:S04]  /*30e0*/  IMAD.IADD R5, R73, 0x1, R15 ;  /* 0x0000000149057824 */ /* 0x000fc800078e020f */
[----:B------:R-:W-:Y:S02]  /*30f0*/  F2FP.TF32.F32.PACK_B R77, R77 ;  /* 0x0000004dff4d723e */ /* 0x000fe400024050ff */
[----:B------:R-:W-:-:S03]  /*3100*/  LEA.HI.X R5, R14, R81, R5, 0x2, P4 ;  /* 0x000000510e057211 */ /* 0x000fc600020f1405 */
[----:B------:R0:W-:Y:S01]  /*3110*/  @P2 STG.E desc[UR48][R6.64], R77 ;  /* 0x0000004d06002986 */ /* 0x0001e2000c101930 */
[----:B------:R-:W-:Y:S05]  /*3120*/  @!P3 BRA `(.L_x_39) ;  /* 0x000000000004b947 */ /* 0x000fea0003800000 */
[----:B------:R1:W5:Y:S02]  /*3130*/  LDG.E.LTC128B R3, desc[UR48][R4.64+0x4] ;  /* 0x0000043004037981 */ /* 0x000364000c1e1920 */
.L_x_39:
[----:B------:R-:W-:Y:S05]  /*3140*/  BSYNC B1 ;  /* 0x0000000000017941 */ /* 0x000fea0003800000 */
.L_x_38:
[----:B-----5:R-:W-:Y:S01]  /*3150*/  LOP3.LUT R14, R3, 0xffffe000, RZ, 0xc0, !PT ;  /* 0xffffe000030e7812 */ /* 0x020fe200078ec0ff */
[----:B------:R-:W-:Y:S01]  /*3160*/  IMAD.IADD R21, R21, 0x1, R11 ;  /* 0x0000000115157824 */ /* 0x000fe200078e020b */
[----:B------:R-:W-:Y:S01]  /*3170*/  IADD3 R8, P2, R8, R10, RZ ;  /* 0x0000000a08087210 */ /* 0x000fe20007f5e0ff */
[----:B------:R-:W-:Y:S01]  /*3180*/  IMAD.MOV.U32 R18, RZ, RZ, R3 ;  /* 0x000000ffff127224 */ /* 0x000fe200078e0003 */
[----:B------:R-:W-:Y:S01]  /*3190*/  ISETP.GT.AND P0, PT, R0, 0x8, P0 ;  /* 0x000000080000780c */ /* 0x000fe20000704270 */
[----:B------:R-:W-:Y:S02]  /*31a0*/  FMUL R14, R14, R59 ;  /* 0x0000003b0e0e7220 */ /* 0x000fe40000400000 */
[----:B------:R-:W-:Y:S02]  /*31b0*/  IMAD.X R9, R21, 0x1, R9, P2 ;  /* 0x0000000115097824 */ /* 0x000fe400010e0609 */
[----:B------:R-:W-:Y:S01]  /*31c0*/  FFMA R25, R25, R58, R14 ;  /* 0x0000003a19197223 */ /* 0x000fe2000000000e */
[----:B------:R-:W-:-:S04]  /*31d0*/  LEA R14, P2, R8, R80, 0x2 ;  /* 0x00000050080e7211 */ /* 0x000fc800078410ff */
[----:B------:R-:W-:Y:S02]  /*31e0*/  F2FP.TF32.F32.PACK_B R25, R25 ;  /* 0x00000019ff19723e */ /* 0x000fe400024050ff */
[----:B------:R-:W-:-:S03]  /*31f0*/  LEA.HI.X R15, R8, R81, R9, 0x2, P2 ;  /* 0x00000051080f7211 */ /* 0x000fc600010f1409 */
[----:B------:R2:W-:Y:S04]  /*3200*/  @P3 STG.E desc[UR48][R6.64+0x4], R25 ;  /* 0x0000041906003986 */ /* 0x0005e8000c101930 */
[----:B------:R-:W3:Y:S01]  /*3210*/  @P0 LDG.E.LTC128B R18, desc[UR48][R14.64] ;  /* 0x000000300e120981 */ /* 0x000ee2000c1e1920 */
[----:B------:R-:W-:Y:S01]  /*3220*/  IADD3 R12, P2, P3, R62, R10, R12 ;  /* 0x0000000a3e0c7210 */ /* 0x000fe20007b5e00c */
[----:B------:R-:W-:Y:S01]  /*3230*/  BSSY B1, `(.L_x_40) ;  /* 0x0000011000017945 */ /* 0x000fe20003800000 */
[C---:B------:R-:W-:Y:S02]  /*3240*/  SHF.L.U64.HI R9, R64.reuse, 0x2, R65 ;  /* 0x0000000240097819 */ /* 0x040fe40000010241 */
[----:B------:R-:W-:Y:S02]  /*3250*/  IADD3.X R13, R63, R21, R13, P2, P3 ;  /* 0x000000153f0d7210 */ /* 0x000fe400017e640d */
[----:B------:R-:W-:-:S02]  /*3260*/  LEA R10, P2, R64, R6, 0x2 ;  /* 0x00000006400a7211 */ /* 0x000fc400078410ff */
[----:B------:R-:W-:Y:S01]  /*3270*/  ISETP.GT.AND P1, PT, R0, 0x8, P1 ;  /* 0x000000080000780c */ /* 0x000fe20000f24270 */
[----:B------:R-:W-:-:S04]  /*3280*/  IMAD.WIDE.U32 R12, R19, R76, R12 ;  /* 0x0000004c130c7225 */ /* 0x000fc800078e000c */
[----:B------:R-:W-:Y:S01]  /*3290*/  IMAD.X R11, R9, 0x1, R7, P2 ;  /* 0x00000001090b7824 */ /* 0x000fe200010e0607 */
[----:B---3--:R-:W-:-:S05]  /*32a0*/  LOP3.LUT R8, R18, 0xffffe000, RZ, 0xc0, !PT ;  /* 0xffffe00012087812 */ /* 0x008fca00078ec0ff */
        /* <DEDUP_REMOVED lines=9> */
.L_x_41:
[----:B------:R-:W-:Y:S05]  /*3340*/  BSYNC B1 ;  /* 0x0000000000017941 */ /* 0x000fea0003800000 */
.L_x_40:
[----:B-----5:R-:W-:Y:S01]  /*3350*/  LOP3.LUT R12, R18, 0xffffe000, RZ, 0xc0, !PT ;  /* 0xffffe000120c7812 */ /* 0x020fe200078ec0ff */
[----:B------:R-:W-:Y:S01]  /*3360*/  BSSY B1, `(.L_x_42) ;  /* 0x0000009000017945 */ /* 0x000fe20003800000 */
[----:B------:R-:W-:-:S03]  /*3370*/  ISETP.GT.AND P0, PT, R22, 0x8, PT ;  /* 0x000000081600780c */ /* 0x000fc60003f04270 */
[----:B------:R-:W-:Y:S01]  /*3380*/  FMUL R12, R12, R59 ;  /* 0x0000003b0c0c7220 */ /* 0x000fe20000400000 */
[----:B------:R-:W-:-:S03]  /*3390*/  ISETP.GT.AND P2, PT, R0, RZ, P0 ;  /* 0x000000ff0000720c */ /* 0x000fc60000744270 */
[----:B------:R-:W-:-:S05]  /*33a0*/  FFMA R27, R27, R58, R12 ;  /* 0x0000003a1b1b7223 */ /* 0x000fca000000000c */
[----:B------:R-:W-:-:S05]  /*33b0*/  F2FP.TF32.F32.PACK_B R27, R27 ;  /* 0x0000001bff1b723e */ /* 0x000fca00024050ff */
[----:B------:R4:W-:Y:S01]  /*33c0*/  @P1 STG.E desc[UR48][R10.64+0x4], R27 ;  /* 0x0000041b0a001986 */ /* 0x0009e2000c101930 */
[----:B------:R-:W-:Y:S05]  /*33d0*/  @!P2 BRA `(.L_x_43) ;  /* 0x000000000004a947 */ /* 0x000fea0003800000 */
[----:B------:R0:W5:Y:S02]  /*33e0*/  LDG.E.LTC128B R18, desc[UR48][R4.64+0x20] ;  /* 0x0000203004127981 */ /* 0x000164000c1e1920 */
.L_x_43:
[----:B------:R-:W-:Y:S05]  /*33f0*/  BSYNC B1 ;  /* 0x0000000000017941 */ /* 0x000fea0003800000 */
.L_x_42:
        /* <DEDUP_REMOVED lines=10> */
.L_x_45:
[----:B------:R-:W-:Y:S05]  /*34a0*/  BSYNC B1 ;  /* 0x0000000000017941 */ /* 0x000fea0003800000 */
.L_x_44:
[----:B-----5:R-:W-:Y:S01]  /*34b0*/  LOP3.LUT R12, R18, 0xffffe000, RZ, 0xc0, !PT ;  /* 0xffffe000120c7812 */ /* 0x020fe200078ec0ff */
[----:B------:R-:W-:Y:S01]  /*34c0*/  BSSY B1, `(.L_x_46) ;  /* 0x0000008000017945 */ /* 0x000fe20003800000 */
[----:B------:R-:W-:-:S03]  /*34d0*/  ISETP.GT.AND P0, PT, R0, 0x8, P0 ;  /* 0x000000080000780c */ /* 0x000fc60000704270 */
[----:B------:R-:W-:-:S04]  /*34e0*/  FMUL R12, R12, R59 ;  /* 0x0000003b0c0c7220 */ /* 0x000fc80000400000 */
[----:B------:R-:W-:-:S05]  /*34f0*/  FFMA R29, R29, R58, R12 ;  /* 0x0000003a1d1d7223 */ /* 0x000fca000000000c */
[----:B------:R-:W-:-:S05]  /*3500*/  F2FP.TF32.F32.PACK_B R29, R29 ;  /* 0x0000001dff1d723e */ /* 0x000fca00024050ff */
[----:B------:R0:W-:Y:S01]  /*3510*/  @P3 STG.E desc[UR48][R6.64+0x24], R29 ;  /* 0x0000241d06003986 */ /* 0x0001e2000c101930 */
[----:B------:R-:W-:Y:S05]  /*3520*/  @!P0 BRA `(.L_x_47) ;  /* 0x0000000000048947 */ /* 0x000fea0003800000 */
[----:B------:R0:W5:Y:S02]  /*3530*/  LDG.E.LTC128B R18, desc[UR48][R8.64+0x20] ;  /* 0x0000203008127981 */ /* 0x000164000c1e1920 */
.L_x_47:
[----:B------:R-:W-:Y:S05]  /*3540*/  BSYNC B1 ;  /* 0x0000000000017941 */ /* 0x000fea0003800000 */
.L_x_46:
[----:B-----5:R-:W-:Y:S01]  /*3550*/  LOP3.LUT R12, R18, 0xffffe000, RZ, 0xc0, !PT ;  /* 0xffffe000120c7812 */ /* 0x020fe200078ec0ff */
[----:B------:R-:W-:Y:S01]  /*3560*/  BSSY B1, `(.L_x_48) ;  /* 0x0000008000017945 */ /* 0x000fe20003800000 */
[----:B------:R-:W-:-:S03]  /*3570*/  ISETP.GT.AND P1, PT, R0, 0x8, P1 ;  /* 0x000000080000780c */ /* 0x000fc60000f24270 */
[----:B0-----:R-:W-:-:S04]  /*3580*/  FMUL R3, R12, R59 ;  /* 0x0000003b0c037220 */ /* 0x001fc80000400000 */
[----:B------:R-:W-:-:S05]  /*3590*/  FFMA R3, R30, R58, R3 ;  /* 0x0000003a1e037223 */ /* 0x000fca0000000003 */
[----:B------:R-:W-:-:S05]  /*35a0*/  F2FP.TF32.F32.PACK_B R3, R3 ;  /* 0x00000003ff03723e */ /* 0x000fca00024050ff */
[----:B------:R0:W-:Y:S01]  /*35b0*/  @P0 STG.E desc[UR48][R10.64+0x20], R3 ;  /* 0x000020030a000986 */ /* 0x0001e2000c101930 */
[----:B------:R-:W-:Y:S05]  /*35c0*/  @!P1 BRA `(.L_x_49) ;  /* 0x0000000000049947 */ /* 0x000fea0003800000 */
[----:B------:R0:W5:Y:S02]  /*35d0*/  LDG.E.LTC128B R18, desc[UR48][R8.64+0x24] ;  /* 0x0000243008127981 */ /* 0x000164000c1e1920 */
.L_x_49:
[----:B------:R-:W-:Y:S05]  /*35e0*/  BSYNC B1 ;  /* 0x0000000000017941 */ /* 0x000fea0003800000 */
.L_x_48:
        /* <DEDUP_REMOVED lines=10> */
.L_x_51:
[----:B------:R-:W-:Y:S05]  /*3690*/  BSYNC B1 ;  /* 0x0000000000017941 */ /* 0x000fea0003800000 */
.L_x_50:
[----:B-----5:R-:W-:Y:S01]  /*36a0*/  LOP3.LUT R12, R18, 0xffffe000, RZ, 0xc0, !PT ;  /* 0xffffe000120c7812 */ /* 0x020fe200078ec0ff */
[----:B------:R-:W-:Y:S01]  /*36b0*/  BSSY B1, `(.L_x_52) ;  /* 0x0000009000017945 */ /* 0x000fe20003800000 */
[----:B------:R-:W-:-:S03]  /*36c0*/  ISETP.GT.AND P1, PT, R22, 0x11, PT ;  /* 0x000000111600780c */ /* 0x000fc60003f24270 */
[----:B0-----:R-:W-:Y:S01]  /*36d0*/  FMUL R3, R12, R59 ;  /* 0x0000003b0c037220 */ /* 0x001fe20000400000 */
[----:B------:R-:W-:-:S03]  /*36e0*/  ISETP.GT.AND P3, PT, R0, RZ, P1 ;  /* 0x000000ff0000720c */ /* 0x000fc60000f64270 */
[----:B------:R-:W-:-:S05]  /*36f0*/  FFMA R3, R32, R58, R3 ;  /* 0x0000003a20037223 */ /* 0x000fca0000000003 */
[----:B------:R-:W-:-:S05]  /*3700*/  F2FP.TF32.F32.PACK_B R3, R3 ;  /* 0x00000003ff03723e */ /* 0x000fca00024050ff */
[----:B------:R0:W-:Y:S01]  /*3710*/  @P2 STG.E desc[UR48][R6.64+0x40], R3 ;  /* 0x0000400306002986 */ /* 0x0001e2000c101930 */
[----:B------:R-:W-:Y:S05]  /*3720*/  @!P3 BRA `(.L_x_53) ;  /* 0x000000000004b947 */ /* 0x000fea0003800000 */
[----:B------:R0:W5:Y:S02]  /*3730*/  LDG.E.LTC128B R18, desc[UR48][R4.64+0x44] ;  /* 0x0000443004127981 */ /* 0x000164000c1e1920 */
.L_x_53:
[----:B------:R-:W-:Y:S05]  /*3740*/  BSYNC B1 ;  /* 0x0000000000017941 */ /* 0x000fea0003800000 */
.L_x_52:
        /* <DEDUP_REMOVED lines=9> */
.L_x_55:
[----:B------:R-:W-:Y:S05]  /*37e0*/  BSYNC B1 ;  /* 0x0000000000017941 */ /* 0x000fea0003800000 */
.L_x_54:
        /* <DEDUP_REMOVED lines=9> */
.L_x_57:
[----:B------:R-:W-:Y:S05]  /*3880*/  BSYNC B1 ;  /* 0x0000000000017941 */ /* 0x000fea0003800000 */
.L_x_56:
        /* <DEDUP_REMOVED lines=10> */
.L_x_59:
[----:B------:R-:W-:Y:S05]  /*3930*/  BSYNC B1 ;  /* 0x0000000000017941 */ /* 0x000fea0003800000 */
.L_x_58:
        /* <DEDUP_REMOVED lines=10> */
.L_x_61:
[----:B------:R-:W-:Y:S05]  /*39e0*/  BSYNC B1 ;  /* 0x0000000000017941 */ /* 0x000fea0003800000 */
.L_x_60:
        /* <DEDUP_REMOVED lines=9> */
.L_x_63:
[----:B------:R-:W-:Y:S05]  /*3a80*/  BSYNC B1 ;  /* 0x0000000000017941 */ /* 0x000fea0003800000 */
.L_x_62:
        /* <DEDUP_REMOVED lines=9> */
.L_x_65:
[----:B------:R-:W-:Y:S05]  /*3b20*/  BSYNC B1 ;  /* 0x0000000000017941 */ /* 0x000fea0003800000 */
.L_x_64:
        /* <DEDUP_REMOVED lines=10> */
.L_x_67:
[----:B------:R-:W-:Y:S05]  /*3bd0*/  BSYNC B1 ;  /* 0x0000000000017941 */ /* 0x000fea0003800000 */
.L_x_66:
        /* <DEDUP_REMOVED lines=10> */
.L_x_69:
[----:B------:R-:W-:Y:S05]  /*3c80*/  BSYNC B1 ;  /* 0x0000000000017941 */ /* 0x000fea0003800000 */
.L_x_68:
        /* <DEDUP_REMOVED lines=9> */
.L_x_71:
[----:B------:R-:W-:Y:S05]  /*3d20*/  BSYNC B1 ;  /* 0x0000000000017941 */ /* 0x000fea0003800000 */
.L_x_70:
        /* <DEDUP_REMOVED lines=9> */
.L_x_73:
[----:B------:R-:W-:Y:S05]  /*3dc0*/  BSYNC B1 ;  /* 0x0000000000017941 */ /* 0x000fea0003800000 */
.L_x_72:
        /* <DEDUP_REMOVED lines=10> */
.L_x_75:
[----:B------:R-:W-:Y:S05]  /*3e70*/  BSYNC B1 ;  /* 0x0000000000017941 */ /* 0x000fea0003800000 */
.L_x_74:
        /* <DEDUP_REMOVED lines=10> */
.L_x_77:
[----:B------:R-:W-:Y:S05]  /*3f20*/  BSYNC B1 ;  /* 0x0000000000017941 */ /* 0x000fea0003800000 */
.L_x_76:
        /* <DEDUP_REMOVED lines=9> */
.L_x_79:
[----:B------:R-:W-:Y:S05]  /*3fc0*/  BSYNC B1 ;  /* 0x0000000000017941 */ /* 0x000fea0003800000 */
.L_x_78:
        /* <DEDUP_REMOVED lines=9> */
.L_x_81:
[----:B------:R-:W-:Y:S05]  /*4060*/  BSYNC B1 ;  /* 0x0000000000017941 */ /* 0x000fea0003800000 */
.L_x_80:
        /* <DEDUP_REMOVED lines=10> */
.L_x_83:
[----:B------:R-:W-:Y:S05]  /*4110*/  BSYNC B1 ;  /* 0x0000000000017941 */ /* 0x000fea0003800000 */
.L_x_82:
        /* <DEDUP_REMOVED lines=10> */
.L_x_85:
[----:B------:R-:W-:Y:S05]  /*41c0*/  BSYNC B1 ;  /* 0x0000000000017941 */ /* 0x000fea0003800000 */
.L_x_84:
        /* <DEDUP_REMOVED lines=9> */
.L_x_87:
[----:B------:R-:W-:Y:S05]  /*4260*/  BSYNC B1 ;  /* 0x0000000000017941 */ /* 0x000fea0003800000 */
.L_x_86:
        /* <DEDUP_REMOVED lines=9> */
.L_x_89:
[----:B------:R-:W-:Y:S05]  /*4300*/  BSYNC B1 ;  /* 0x0000000000017941 */ /* 0x000fea0003800000 */
.L_x_88:
        /* <DEDUP_REMOVED lines=10> */
.L_x_91:
[----:B------:R-:W-:Y:S05]  /*43b0*/  BSYNC B1 ;  /* 0x0000000000017941 */ /* 0x000fea0003800000 */
.L_x_90:
        /* <DEDUP_REMOVED lines=10> */
.L_x_93:
[----:B------:R-:W-:Y:S05]  /*4460*/  BSYNC B1 ;  /* 0x0000000000017941 */ /* 0x000fea0003800000 */
.L_x_92:
[----:B01---5:R-:W-:Y:S01]  /*4470*/  LOP3.LUT R4, R18, 0xffffe000, RZ, 0xc0, !PT ;  /* 0xffffe00012047812 */ /* 0x023fe200078ec0ff */
        /* <DEDUP_REMOVED lines=8> */
.L_x_95:
[----:B------:R-:W-:Y:S05]  /*4500*/  BSYNC B1 ;  /* 0x0000000000017941 */ /* 0x000fea0003800000 */
.L_x_94:
[----:B-----5:R-:W-:Y:S01]  /*4510*/  LOP3.LUT R4, R18, 0xffffe000, RZ, 0xc0, !PT ;  /* 0xffffe00012047812 */ /* 0x020fe200078ec0ff */
[----:B------:R-:W-:Y:S01]  /*4520*/  @P0 IMAD.MOV.U32 R5, RZ, RZ, R11 ;  /* 0x000000ffff050224 */ /* 0x000fe200078e000b */
[----:B------:R-:W-:Y:S01]  /*4530*/  ISETP.GT.AND P1, PT, R0, 0x8, P1 ;  /* 0x000000080000780c */ /* 0x000fe20000f24270 */
[----:B------:R-:W-:Y:S02]  /*4540*/  BSSY B1, `(.L_x_96) ;  /* 0x0000008000017945 */ /* 0x000fe40003800000 */
[----:B------:R-:W-:Y:S01]  /*4550*/  FMUL R3, R4, R59 ;  /* 0x0000003b04037220 */ /* 0x000fe20000400000 */
[----:B------:R-:W-:-:S03]  /*4560*/  @P0 IMAD.MOV.U32 R4, RZ, RZ, R10 ;  /* 0x000000ffff040224 */ /* 0x000fc600078e000a */
[----:B------:R-:W-:-:S05]  /*4570*/  FFMA R3, R54, R58, R3 ;  /* 0x0000003a36037223 */ /* 0x000fca0000000003 */
[----:B------:R-:W-:-:S05]  /*4580*/  F2FP.TF32.F32.PACK_B R3, R3 ;  /* 0x00000003ff03723e */ /* 0x000fca00024050ff */
[----:B------:R0:W-:Y:S01]  /*4590*/  @P0 STG.E desc[UR48][R4.64+0xe0], R3 ;  /* 0x0000e00304000986 */ /* 0x0001e2000c101930 */
[----:B------:R-:W-:Y:S05]  /*45a0*/  @!P1 BRA `(.L_x_97) ;  /* 0x0000000000049947 */ /* 0x000fea0003800000 */
[----:B------:R0:W5:Y:S02]  /*45b0*/  LDG.E.LTC128B R18, desc[UR48][R8.64+0xe4] ;  /* 0x0000e43008127981 */ /* 0x000164000c1e1920 */
.L_x_97:
[----:B------:R-:W-:Y:S05]  /*45c0*/  BSYNC B1 ;  /* 0x0000000000017941 */ /* 0x000fea0003800000 */
.L_x_96:
[----:B------:R-:W-:Y:S05]  /*45d0*/  @!P1 BRA `(.L_x_98) ;  /* 0x0000000800709947 */ /* 0x000fea0003800000 */
[----:B-----5:R-:W-:-:S05]  /*45e0*/  LOP3.LUT R18, R18, 0xffffe000, RZ, 0xc0, !PT ;  /* 0xffffe00012127812 */ /* 0x020fca00078ec0ff */
[----:B------:R-:W-:-:S04]  /*45f0*/  FMUL R18, R18, R59 ;  /* 0x0000003b12127220 */ /* 0x000fc80000400000 */
[----:B------:R-:W-:-:S05]  /*4600*/  FFMA R55, R55, R58, R18 ;  /* 0x0000003a37377223 */ /* 0x000fca0000000012 */
[----:B------:R-:W-:-:S05]  /*4610*/  F2FP.TF32.F32.PACK_B R55, R55 ;  /* 0x00000037ff37723e */ /* 0x000fca00024050ff */
[----:B------:R0:W-:Y:S01]  /*4620*/  STG.E desc[UR48][R10.64+0xe4], R55 ;  /* 0x0000e4370a007986 */ /* 0x0001e2000c101930 */
[----:B------:R-:W-:Y:S05]  /*4630*/  BRA `(.L_x_98) ;  /* 0x0000000800587947 */ /* 0x000fea0003800000 */
.L_x_37:
[----:B------:R-:W-:Y:S01]  /*4640*/  ISETP.GT.AND P4, PT, R22, 0x1, PT ;  /* 0x000000011600780c */ /* 0x000fe20003f84270 */
[----:B------:R-:W-:Y:S01]  /*4650*/  ULDC.64 UR4, c[0x0][0x5c0] ;  /* 0x0001700000047ab9 */ /* 0x000fe20000000a00 */
[-C--:B------:R-:W-:Y:S01]  /*4660*/  FMUL R3, R24, R58.reuse ;  /* 0x0000003a18037220 */ /* 0x080fe20000400000 */
[----:B------:R-:W-:Y:S01]  /*4670*/  LEA R4, P3, R72, UR4, 0x2 ;  /* 0x0000000448047c11 */ /* 0x000fe2000f8610ff */
[-C--:B------:R-:W-:Y:S01]  /*4680*/  FMUL R25, R25, R58.reuse ;  /* 0x0000003a19197220 */ /* 0x080fe20000400000 */
[----:B------:R-:W-:Y:S01]  /*4690*/  ISETP.GT.AND P1, PT, R0, RZ, P4 ;  /* 0x000000ff0000720c */ /* 0x000fe20002724270 */
[-C--:B------:R-:W-:Y:S01]  /*46a0*/  FMUL R9, R26, R58.reuse ;  /* 0x0000003a1a097220 */ /* 0x080fe20000400000 */
[----:B------:R-:W-:Y:S01]  /*46b0*/  LEA.HI.X R5, R72, UR5, R7, 0x2, P3 ;  /* 0x0000000548057c11 */ /* 0x000fe200098f1407 */
[-C--:B------:R-:W-:Y:S01]  /*46c0*/  FMUL R27, R27, R58.reuse ;  /* 0x0000003a1b1b7220 */ /* 0x080fe20000400000 */
[----:B------:R-:W-:Y:S01]  /*46d0*/  F2FP.TF32.F32.PACK_B R3, R3 ;  /* 0x00000003ff03723e */ /* 0x000fe200024050ff */
[-C--:B------:R-:W-:Y:S01]  /*46e0*/  FMUL R29, R29, R58.reuse ;  /* 0x0000003a1d1d7220 */ /* 0x080fe20000400000 */
[----:B------:R-:W-:Y:S01]  /*46f0*/  F2FP.TF32.F32.PACK_B R25, R25 ;  /* 0x00000019ff19723e */ /* 0x000fe200024050ff */
[----:B------:R-:W-:Y:S01]  /*4700*/  FMUL R31, R31, R58 ;  /* 0x0000003a1f1f7220 */ /* 0x000fe20000400000 */
[C---:B------:R-:W-:Y:S01]  /*4710*/  SHF.L.U64.HI R7, R64.reuse, 0x2, R65 ;  /* 0x0000000240077819 */ /* 0x040fe20000010241 */
[----:B------:R0:W-:Y:S01]  /*4720*/  @P2 STG.E desc[UR48][R4.64], R3 ;  /* 0x0000000304002986 */ /* 0x0001e2000c101930 */
[----:B------:R-:W-:Y:S01]  /*4730*/  LEA R6, P3, R64, R4, 0x2 ;  /* 0x0000000440067211 */ /* 0x000fe200078610ff */
[-C--:B------:R-:W-:Y:S01]  /*4740*/  FMUL R11, R32, R58.reuse ;  /* 0x0000003a200b7220 */ /* 0x080fe20000400000 */
[C---:B------:R-:W-:Y:S01]  /*4750*/  ISETP.GT.AND P2, PT, R22.reuse, 0x8, PT ;  /* 0x000000081600780c */ /* 0x040fe20003f44270 */
[----:B------:R-:W-:Y:S01]  /*4760*/  @P1 STG.E desc[UR48][R4.64+0x4], R25 ;  /* 0x0000041904001986 */ /* 0x000fe2000c101930 */
[----:B------:R-:W-:Y:S01]  /*4770*/  ISETP.GT.AND P1, PT, R22, 0x9, PT ;  /* 0x000000091600780c */ /* 0x000fe20003f24270 */
[----:B------:R-:W-:Y:S01]  /*4780*/  IMAD.X R7, R7, 0x1, R5, P3 ;  /* 0x0000000107077824 */ /* 0x000fe200018e0605 */
[C---:B------:R-:W-:Y:S01]  /*4790*/  ISETP.GT.AND P0, PT, R0.reuse, 0x8, P0 ;  /* 0x000000080000780c */ /* 0x040fe20000704270 */
[-C--:B------:R-:W-:Y:S01]  /*47a0*/  FMUL R33, R33, R58.reuse ;  /* 0x0000003a21217220 */ /* 0x080fe20000400000 */
[C---:B------:R-:W-:Y:S01]  /*47b0*/  ISETP.GT.AND P4, PT, R0.reuse, 0x8, P4 ;  /* 0x000000080000780c */ /* 0x040fe20002784270 */
[-C--:B------:R-:W-:Y:S01]  /*47c0*/  FMUL R35, R35, R58.reuse ;  /* 0x0000003a23237220 */ /* 0x080fe20000400000 */
[----:B------:R-:W-:Y:S01]  /*47d0*/  ISETP.GT.AND P5, PT, R0, RZ, P2 ;  /* 0x000000ff0000720c */ /* 0x000fe200017a4270 */
[-C--:B0-----:R-:W-:Y:S01]  /*47e0*/  FMUL R3, R28, R58.reuse ;  /* 0x0000003a1c037220 */ /* 0x081fe20000400000 */
[----:B------:R-:W-:Y:S01]  /*47f0*/  ISETP.GT.AND P3, PT, R0, RZ, P1 ;  /* 0x000000ff0000720c */ /* 0x000fe20000f64270 */
[-C--:B------:R-:W-:Y:S01]  /*4800*/  FMUL R37, R37, R58.reuse ;  /* 0x0000003a25257220 */ /* 0x080fe20000400000 */
[----:B------:R-:W-:Y:S01]  /*4810*/  F2FP.TF32.F32.PACK_B R9, R9 ;  /* 0x00000009ff09723e */ /* 0x000fe200024050ff */
[-C--:B------:R-:W-:Y:S01]  /*4820*/  FMUL R39, R39, R58.reuse ;  /* 0x0000003a27277220 */ /* 0x080fe20000400000 */
[----:B------:R-:W-:Y:S01]  /*4830*/  F2FP.TF32.F32.PACK_B R27, R27 ;  /* 0x0000001bff1b723e */ /* 0x000fe200024050ff */
[-C--:B------:R-:W-:Y:S01]  /*4840*/  FMUL R41, R41, R58.reuse ;  /* 0x0000003a29297220 */ /* 0x080fe20000400000 */
[----:B------:R-:W-:Y:S01]  /*4850*/  F2FP.TF32.F32.PACK_B R3, R3 ;  /* 0x00000003ff03723e */ /* 0x000fe200024050ff */
[----:B------:R0:W-:Y:S01]  /*4860*/  @P0 STG.E desc[UR48][R6.64], R9 ;  /* 0x0000000906000986 */ /* 0x0001e2000c101930 */
[----:B------:R-:W-:Y:S01]  /*4870*/  F2FP.TF32.F32.PACK_B R29, R29 ;  /* 0x0000001dff1d723e */ /* 0x000fe200024050ff */
[-C--:B------:R-:W-:Y:S01]  /*4880*/  FMUL R43, R43, R58.reuse ;  /* 0x0000003a2b2b7220 */ /* 0x080fe20000400000 */
[----:B------:R-:W-:Y:S01]  /*4890*/  ISETP.GT.AND P0, PT, R22, 0x10, PT ;  /* 0x000000101600780c */ /* 0x000fe20003f04270 */
[----:B------:R-:W-:Y:S01]  /*48a0*/  @P4 STG.E desc[UR48][R6.64+0x4], R27 ;  /* 0x0000041b06004986 */ /* 0x000fe2000c101930 */
[C---:B------:R-:W-:Y:S01]  /*48b0*/  ISETP.GT.AND P2, PT, R0.reuse, 0x8, P2 ;  /* 0x000000080000780c */ /* 0x040fe20001744270 */
[-C--:B------:R-:W-:Y:S01]  /*48c0*/  FMUL R45, R45, R58.reuse ;  /* 0x0000003a2d2d7220 */ /* 0x080fe20000400000 */
[C---:B------:R-:W-:Y:S01]  /*48d0*/  ISETP.GT.AND P1, PT, R0.reuse, 0x8, P1 ;  /* 0x000000080000780c */ /* 0x040fe20000f24270 */
[----:B------:R1:W-:Y:S01]  /*48e0*/  @P5 STG.E desc[UR48][R4.64+0x20], R3 ;  /* 0x0000200304005986 */ /* 0x0003e2000c101930 */
[----:B------:R-:W-:Y:S01]  /*48f0*/  ISETP.GT.AND P5, PT, R0, RZ, P0 ;  /* 0x000000ff0000720c */ /* 0x000fe200007a4270 */
[-C--:B------:R-:W-:Y:S01]  /*4900*/  FMUL R47, R47, R58.reuse ;  /* 0x0000003a2f2f7220 */ /* 0x080fe20000400000 */
[----:B------:R-:W-:Y:S01]  /*4910*/  F2FP.TF32.F32.PACK_B R31, R31 ;  /* 0x0000001fff1f723e */ /* 0x000fe200024050ff */
[----:B------:R-:W-:Y:S01]  /*4920*/  @P3 STG.E desc[UR48][R4.64+0x24], R29 ;  /* 0x0000241d04003986 */ /* 0x000fe2000c101930 */
[----:B------:R-:W-:Y:S01]  /*4930*/  ISETP.GT.AND P3, PT, R22, 0x11, PT ;  /* 0x000000111600780c */ /* 0x000fe20003f64270 */
[-C--:B0-----:R-:W-:Y:S01]  /*4940*/  FMUL R9, R30, R58.reuse ;  /* 0x0000003a1e097220 */ /* 0x081fe20000400000 */
[----:B------:R-:W-:Y:S01]  /*4950*/  F2FP.TF32.F32.PACK_B R11, R11 ;  /* 0x0000000bff0b723e */ /* 0x000fe200024050ff */
[-C--:B------:R-:W-:Y:S01]  /*4960*/  FMUL R49, R49, R58.reuse ;  /* 0x0000003a31317220 */ /* 0x080fe20000400000 */
[----:B------:R-:W-:Y:S01]  /*4970*/  ISETP.GT.AND P4, PT, R0, RZ, P3 ;  /* 0x000000ff0000720c */ /* 0x000fe20001f84270 */
[-C--:B------:R-:W-:Y:S01]  /*4980*/  FMUL R51, R51, R58.reuse ;  /* 0x0000003a33337220 */ /* 0x080fe20000400000 */
[----:B------:R-:W-:Y:S01]  /*4990*/  F2FP.TF32.F32.PACK_B R9, R9 ;  /* 0x00000009ff09723e */ /* 0x000fe200024050ff */
[-C--:B-1----:R-:W-:Y:S01]  /*49a0*/  FMUL R3, R34, R58.reuse ;  /* 0x0000003a22037220 */ /* 0x082fe20000400000 */
[----:B------:R-:W-:Y:S01]  /*49b0*/  F2FP.TF32.F32.PACK_B R33, R33 ;  /* 0x00000021ff21723e */ /* 0x000fe200024050ff */
[-C--:B------:R-:W-:Y:S01]  /*49c0*/  FMUL R13, R52, R58.reuse ;  /* 0x0000003a340d7220 */ /* 0x080fe20000400000 */
[----:B------:R-:W-:Y:S01]  /*49d0*/  ISETP.GT.AND P0, PT, R0, 0x8, P0 ;  /* 0x000000080000780c */ /* 0x000fe20000704270 */
[----:B------:R0:W-:Y:S01]  /*49e0*/  @P2 STG.E desc[UR48][R6.64+0x20], R9 ;  /* 0x0000200906002986 */ /* 0x0001e2000c101930 */
[C---:B------:R-:W-:Y:S01]  /*49f0*/  ISETP.GT.AND P2, PT, R22.reuse, 0x19, PT ;  /* 0x000000191600780c */ /* 0x040fe20003f44270 */
[-C--:B------:R-:W-:Y:S01]  /*4a00*/  FMUL R53, R53, R58.reuse ;  /* 0x0000003a35357220 */ /* 0x080fe20000400000 */
[----:B------:R-:W-:Y:S01]  /*4a10*/  F2FP.TF32.F32.PACK_B R3, R3 ;  /* 0x00000003ff03723e */ /* 0x000fe200024050ff */
[----:B------:R-:W-:Y:S01]  /*4a20*/  @P1 STG.E desc[UR48][R6.64+0x24], R31 ;  /* 0x0000241f06001986 */ /* 0x000fe2000c101930 */
[----:B------:R-:W-:Y:S01]  /*4a30*/  ISETP.GT.AND P1, PT, R22, 0x18, PT ;  /* 0x000000181600780c */ /* 0x000fe20003f24270 */
[----:B------:R-:W-:Y:S01]  /*4a40*/  FMUL R55, R55, R58 ;  /* 0x0000003a37377220 */ /* 0x000fe20000400000 */
[----:B------:R-:W-:Y:S01]  /*4a50*/  F2FP.TF32.F32.PACK_B R35, R35 ;  /* 0x00000023ff23723e */ /* 0x000fe200024050ff */
[----:B------:R1:W-:Y:S01]  /*4a60*/  @P5 STG.E desc[UR48][R4.64+0x40], R11 ;  /* 0x0000400b04005986 */ /* 0x0003e2000c101930 */
[----:B------:R-:W-:-:S02]  /*4a70*/  ISETP.GT.AND P5, PT, R0, RZ, P1 ;  /* 0x000000ff0000720c */ /* 0x000fc40000fa4270 */
[----:B------:R-:W-:Y:S01]  /*4a80*/  F2FP.TF32.F32.PACK_B R37, R37 ;  /* 0x00000025ff25723e */ /* 0x000fe200024050ff */
[----:B------:R-:W-:Y:S01]  /*4a90*/  @P4 STG.E desc[UR48][R4.64+0x44], R33 ;  /* 0x0000442104004986 */ /* 0x000fe2000c101930 */
[----:B------:R-:W-:Y:S01]  /*4aa0*/  ISETP.GT.AND P4, PT, R0, 0x8, P3 ;  /* 0x000000080000780c */ /* 0x000fe20001f84270 */
[-C--:B0-----:R-:W-:Y:S01]  /*4ab0*/  FMUL R9, R36, R58.reuse ;  /* 0x0000003a24097220 */ /* 0x081fe20000400000 */
[----:B------:R-:W-:Y:S01]  /*4ac0*/  ISETP.GT.AND P3, PT, R0, RZ, P2 ;  /* 0x000000ff0000720c */ /* 0x000fe20001764270 */
[----:B------:R0:W-:Y:S01]  /*4ad0*/  @P0 STG.E desc[UR48][R6.64+0x40], R3 ;  /* 0x0000400306000986 */ /* 0x0001e2000c101930 */
[----:B------:R-:W-:Y:S02]  /*4ae0*/  ISETP.GT.AND P0, PT, R22, 0x20, PT ;  /* 0x000000201600780c */ /* 0x000fe40003f04270 */
[----:B------:R-:W-:Y:S01]  /*4af0*/  F2FP.TF32.F32.PACK_B R9, R9 ;  /* 0x00000009ff09723e */ /* 0x000fe200024050ff */
[----:B-1----:R-:W-:Y:S01]  /*4b00*/  FMUL R11, R40, R58 ;  /* 0x0000003a280b7220 */ /* 0x002fe20000400000 */
[----:B------:R-:W-:-:S02]  /*4b10*/  ISETP.GT.AND P1, PT, R0, 0x8, P1 ;  /* 0x000000080000780c */ /* 0x000fc40000f24270 */
[----:B------:R-:W-:Y:S02]  /*4b20*/  F2FP.TF32.F32.PACK_B R39, R39 ;  /* 0x00000027ff27723e */ /* 0x000fe400024050ff */
[----:B------:R-:W-:Y:S01]  /*4b30*/  F2FP.TF32.F32.PACK_B R11, R11 ;  /* 0x0000000bff0b723e */ /* 0x000fe200024050ff */
[----:B------:R-:W-:Y:S01]  /*4b40*/  @P4 STG.E desc[UR48][R6.64+0x44], R35 ;  /* 0x0000442306004986 */ /* 0x000fe2000c101930 */
[----:B------:R-:W-:Y:S01]  /*4b50*/  ISETP.GT.AND P4, PT, R0, 0x8, P2 ;  /* 0x000000080000780c */ /* 0x000fe20001784270 */
[----:B0-----:R-:W-:Y:S01]  /*4b60*/  FMUL R3, R38, R58 ;  /* 0x0000003a26037220 */ /* 0x001fe20000400000 */
[----:B------:R-:W-:Y:S01]  /*4b70*/  ISETP.GT.AND P2, PT, R22, 0x21, PT ;  /* 0x000000211600780c */ /* 0x000fe20003f44270 */
[----:B------:R0:W-:Y:S01]  /*4b80*/  @P5 STG.E desc[UR48][R4.64+0x60], R9 ;  /* 0x0000600904005986 */ /* 0x0001e2000c101930 */
[C---:B------:R-:W-:Y:S02]  /*4b90*/  ISETP.GT.AND P5, PT, R0.reuse, RZ, P0 ;  /* 0x000000ff0000720c */ /* 0x040fe400007a4270 */
[----:B------:R-:W-:Y:S01]  /*4ba0*/  F2FP.TF32.F32.PACK_B R3, R3 ;  /* 0x00000003ff03723e */ /* 0x000fe200024050ff */
[----:B------:R-:W-:Y:S01]  /*4bb0*/  @P3 STG.E desc[UR48][R4.64+0x64], R37 ;  /* 0x0000642504003986 */ /* 0x000fe2000c101930 */
[----:B------:R-:W-:-:S02]  /*4bc0*/  ISETP.GT.AND P3, PT, R0, RZ, P2 ;  /* 0x000000ff0000720c */ /* 0x000fc40001764270 */
[----:B------:R-:W-:Y:S01]  /*4bd0*/  F2FP.TF32.F32.PACK_B R41, R41 ;  /* 0x00000029ff29723e */ /* 0x000fe200024050ff */
[----:B------:R1:W-:Y:S01]  /*4be0*/  @P1 STG.E desc[UR48][R6.64+0x60], R3 ;  /* 0x0000600306001986 */ /* 0x0003e2000c101930 */
[----:B------:R-:W-:Y:S02]  /*4bf0*/  ISETP.GT.AND P0, PT, R0, 0x8, P0 ;  /* 0x000000080000780c */ /* 0x000fe40000704270 */
[----:B------:R-:W-:Y:S01]  /*4c00*/  F2FP.TF32.F32.PACK_B R43, R43 ;  /* 0x0000002bff2b723e */ /* 0x000fe200024050ff */
[----:B------:R-:W-:Y:S01]  /*4c10*/  @P4 STG.E desc[UR48][R6.64+0x64], R39 ;  /* 0x0000642706004986 */ /* 0x000fe2000c101930 */
[----:B------:R-:W-:Y:S01]  /*4c20*/  ISETP.GT.AND P4, PT, R22, 0x28, PT ;  /* 0x000000281600780c */ /* 0x000fe20003f84270 */
[----:B0-----:R-:W-:Y:S01]  /*4c30*/  FMUL R9, R44, R58 ;  /* 0x0000003a2c097220 */ /* 0x001fe20000400000 */
[----:B------:R-:W-:Y:S01]  /*4c40*/  F2FP.TF32.F32.PACK_B R45, R45 ;  /* 0x0000002dff2d723e */ /* 0x000fe200024050ff */
[----:B------:R0:W-:Y:S01]  /*4c50*/  @P5 STG.E desc[UR48][R4.64+0x80], R11 ;  /* 0x0000800b04005986 */ /* 0x0001e2000c101930 */
[----:B------:R-:W-:-:S02]  /*4c60*/  ISETP.GT.AND P5, PT, R22, 0x29, PT ;  /* 0x000000291600780c */ /* 0x000fc40003fa4270 */
[----:B------:R-:W-:Y:S01]  /*4c70*/  F2FP.TF32.F32.PACK_B R9, R9 ;  /* 0x00000009ff09723e */ /* 0x000fe200024050ff */
[----:B------:R-:W-:Y:S01]  /*4c80*/  @P3 STG.E desc[UR48][R4.64+0x84], R41 ;  /* 0x0000842904003986 */ /* 0x000fe2000c101930 */
[----:B------:R-:W-:Y:S01]  /*4c90*/  ISETP.GT.AND P3, PT, R0, 0x8, P2 ;  /* 0x000000080000780c */ /* 0x000fe20001764270 */
[-C--:B-1----:R-:W-:Y:S01]  /*4ca0*/  FMUL R3, R42, R58.reuse ;  /* 0x0000003a2a037220 */ /* 0x082fe20000400000 */
[C---:B------:R-:W-:Y:S02]  /*4cb0*/  ISETP.GT.AND P2, PT, R0.reuse, RZ, P4 ;  /* 0x000000ff0000720c */ /* 0x040fe40002744270 */
[C---:B------:R-:W-:Y:S02]  /*4cc0*/  ISETP.GT.AND P1, PT, R0.reuse, RZ, P5 ;  /* 0x000000ff0000720c */ /* 0x040fe40002f24270 */
[----:B------:R-:W-:Y:S01]  /*4cd0*/  ISETP.GT.AND P4, PT, R0, 0x8, P4 ;  /* 0x000000080000780c */ /* 0x000fe20002784270 */
[----:B0-----:R-:W-:Y:S01]  /*4ce0*/  FMUL R11, R46, R58 ;  /* 0x0000003a2e0b7220 */ /* 0x001fe20000400000 */
[----:B------:R-:W-:-:S02]  /*4cf0*/  ISETP.GT.AND P5, PT, R0, 0x8, P5 ;  /* 0x000000080000780c */ /* 0x000fc40002fa4270 */
[----:B------:R-:W-:Y:S02]  /*4d00*/  F2FP.TF32.F32.PACK_B R3, R3 ;  /* 0x00000003ff03723e */ /* 0x000fe400024050ff */
[----:B------:R-:W-:Y:S02]  /*4d10*/  F2FP.TF32.F32.PACK_B R11, R11 ;  /* 0x0000000bff0b723e */ /* 0x000fe400024050ff */
[----:B------:R-:W-:Y:S01]  /*4d20*/  F2FP.TF32.F32.PACK_B R47, R47 ;  /* 0x0000002fff2f723e */ /* 0x000fe200024050ff */
[----:B------:R0:W-:Y:S01]  /*4d30*/  @P0 STG.E desc[UR48][R6.64+0x80], R3 ;  /* 0x0000800306000986 */ /* 0x0001e2000c101930 */
[----:B------:R-:W-:Y:S02]  /*4d40*/  F2FP.TF32.F32.PACK_B R49, R49 ;  /* 0x00000031ff31723e */ /* 0x000fe400024050ff */
[C---:B------:R-:W-:Y:S01]  /*4d50*/  ISETP.GT.AND P0, PT, R22.reuse, 0x39, PT ;  /* 0x000000391600780c */ /* 0x040fe20003f04270 */
[----:B------:R-:W-:Y:S01]  /*4d60*/  @P3 STG.E desc[UR48][R6.64+0x84], R43 ;  /* 0x0000842b06003986 */ /* 0x000fe2000c101930 */
[----:B------:R-:W-:-:S02]  /*4d70*/  ISETP.GT.AND P3, PT, R22, 0x30, PT ;  /* 0x000000301600780c */ /* 0x000fc40003f64270 */
[----:B------:R-:W-:Y:S01]  /*4d80*/  F2FP.TF32.F32.PACK_B R51, R51 ;  /* 0x00000033ff33723e */ /* 0x000fe200024050ff */
[----:B------:R1:W-:Y:S01]  /*4d90*/  @P2 STG.E desc[UR48][R4.64+0xa0], R9 ;  /* 0x0000a00904002986 */ /* 0x0003e2000c101930 */
[----:B------:R-:W-:Y:S02]  /*4da0*/  ISETP.GT.AND P2, PT, R22, 0x31, PT ;  /* 0x000000311600780c */ /* 0x000fe40003f44270 */
[----:B------:R-:W-:Y:S01]  /*4db0*/  F2FP.TF32.F32.PACK_B R13, R13 ;  /* 0x0000000dff0d723e */ /* 0x000fe200024050ff */
[----:B------:R-:W-:Y:S01]  /*4dc0*/  @P1 STG.E desc[UR48][R4.64+0xa4], R45 ;  /* 0x0000a42d04001986 */ /* 0x000fe2000c101930 */
[----:B0-----:R-:W-:Y:S01]  /*4dd0*/  FMUL R3, R48, R58 ;  /* 0x0000003a30037220 */ /* 0x001fe20000400000 */
[----:B------:R-:W-:Y:S02]  /*4de0*/  ISETP.GT.AND P1, PT, R22, 0x38, PT ;  /* 0x000000381600780c */ /* 0x000fe40003f24270 */
[----:B------:R0:W-:Y:S01]  /*4df0*/  @P4 STG.E desc[UR48][R6.64+0xa0], R11 ;  /* 0x0000a00b06004986 */ /* 0x0001e2000c101930 */
[----:B------:R-:W-:-:S02]  /*4e00*/  ISETP.GT.AND P4, PT, R0, RZ, P3 ;  /* 0x000000ff0000720c */ /* 0x000fc40001f84270 */
[----:B------:R-:W-:Y:S01]  /*4e10*/  F2FP.TF32.F32.PACK_B R3, R3 ;  /* 0x00000003ff03723e */ /* 0x000fe200024050ff */
[----:B------:R-:W-:Y:S01]  /*4e20*/  @P5 STG.E desc[UR48][R6.64+0xa4], R47 ;  /* 0x0000a42f06005986 */ /* 0x000fe2000c101930 */
[----:B------:R-:W-:Y:S01]  /*4e30*/  ISETP.GT.AND P5, PT, R0, RZ, P2 ;  /* 0x000000ff0000720c */ /* 0x000fe200017a4270 */
[-C--:B-1----:R-:W-:Y:S01]  /*4e40*/  FMUL R9, R50, R58.reuse ;  /* 0x0000003a32097220 */ /* 0x082fe20000400000 */
[C---:B------:R-:W-:Y:S02]  /*4e50*/  ISETP.GT.AND P3, PT, R0.reuse, 0x8, P3 ;  /* 0x000000080000780c */ /* 0x040fe40001f64270 */
[----:B------:R-:W-:Y:S02]  /*4e60*/  ISETP.GT.AND P2, PT, R0, 0x8, P2 ;  /* 0x000000080000780c */ /* 0x000fe40001744270 */
[----:B------:R-:W-:Y:S01]  /*4e70*/  F2FP.TF32.F32.PACK_B R9, R9 ;  /* 0x00000009ff09723e */ /* 0x000fe200024050ff */
[----:B0-----:R-:W-:Y:S01]  /*4e80*/  FMUL R11, R54, R58 ;  /* 0x0000003a360b7220 */ /* 0x001fe20000400000 */
[----:B------:R-:W-:Y:S01]  /*4e90*/  F2FP.TF32.F32.PACK_B R53, R53 ;  /* 0x00000035ff35723e */ /* 0x000fe200024050ff */
[----:B------:R-:W-:Y:S01]  /*4ea0*/  @P4 STG.E desc[UR48][R4.64+0xc0], R3 ;  /* 0x0000c00304004986 */ /* 0x000fe2000c101930 */
[----:B------:R-:W-:-:S02]  /*4eb0*/  ISETP.GT.AND P4, PT, R0, RZ, P1 ;  /* 0x000000ff0000720c */ /* 0x000fc40000f84270 */
[C---:B------:R-:W-:Y:S01]  /*4ec0*/  ISETP.GT.AND P1, PT, R0.reuse, 0x8, P1 ;  /* 0x000000080000780c */ /* 0x040fe20000f24270 */
[----:B------:R-:W-:Y:S01]  /*4ed0*/  @P5 STG.E desc[UR48][R4.64+0xc4], R49 ;  /* 0x0000c43104005986 */ /* 0x000fe2000c101930 */
[C---:B------:R-:W-:Y:S02]  /*4ee0*/  ISETP.GT.AND P5, PT, R0.reuse, RZ, P0 ;  /* 0x000000ff0000720c */ /* 0x040fe400007a4270 */
[----:B------:R-:W-:Y:S01]  /*4ef0*/  ISETP.GT.AND P0, PT, R0, 0x8, P0 ;  /* 0x000000080000780c */ /* 0x000fe20000704270 */
[----:B------:R-:W-:Y:S01]  /*4f00*/  @P3 STG.E desc[UR48][R6.64+0xc0], R9 ;  /* 0x0000c00906003986 */ /* 0x000fe2000c101930 */
[----:B------:R-:W-:Y:S02]  /*4f10*/  F2FP.TF32.F32.PACK_B R11, R11 ;  /* 0x0000000bff0b723e */ /* 0x000fe400024050ff */
[----:B------:R-:W-:Y:S01]  /*4f20*/  F2FP.TF32.F32.PACK_B R55, R55 ;  /* 0x00000037ff37723e */ /* 0x000fe200024050ff */
[----:B------:R-:W-:Y:S04]  /*4f30*/  @P2 STG.E desc[UR48][R6.64+0xc4], R51 ;  /* 0x0000c43306002986 */ /* 0x000fe8000c101930 */
[----:B------:R-:W-:Y:S04]  /*4f40*/  @P4 STG.E desc[UR48][R4.64+0xe0], R13 ;  /* 0x0000e00d04004986 */ /* 0x000fe8000c101930 */
[----:B------:R0:W-:Y:S02]  /*4f50*/  @P5 STG.E desc[UR48][R4.64+0xe4], R53 ;  /* 0x0000e43504005986 */ /* 0x0001e4000c101930 */
[----:B0-----:R-:W-:-:S02]  /*4f60*/  @P1 IMAD.MOV.U32 R4, RZ, RZ, R6 ;  /* 0x000000ffff041224 */ /* 0x001fc400078e0006 */
[----:B------:R-:W-:-:S05]  /*4f70*/  @P1 IMAD.MOV.U32 R5, RZ, RZ, R7 ;  /* 0x000000ffff051224 */ /* 0x000fca00078e0007 */
[----:B------:R0:W-:Y:S04]  /*4f80*/  @P1 STG.E desc[UR48][R4.64+0xe0], R11 ;  /* 0x0000e00b04001986 */ /* 0x0001e8000c101930 */
[----:B------:R0:W-:Y:S02]  /*4f90*/  @P0 STG.E desc[UR48][R6.64+0xe4], R55 ;  /* 0x0000e43706000986 */ /* 0x0001e4000c101930 */
.L_x_98:
[----:B------:R-:W-:Y:S05]  /*4fa0*/  BSYNC B0 ;  /* 0x0000000000007941 */ /* 0x000fea0003800000 */
.L_x_36:
[----:B0-----:R-:W3:Y:S01]  /*4fb0*/  LDL.64 R4, [R1] ;  /* 0x0000000001047983 */ /* 0x001ee20000100a00 */
[----:B------:R-:W-:Y:S01]  /*4fc0*/  ULDC.64 UR4, c[0x0][0x650] ;  /* 0x0001940000047ab9 */ /* 0x000fe20000000a00 */
[----:B------:R-:W-:Y:S02]  /*4fd0*/  IMAD.U32 R0, RZ, RZ, UR45 ;  /* 0x0000002dff007e24 */ /* 0x000fe4000f8e00ff */
[----:B------:R-:W-:Y:S02]  /*4fe0*/  IMAD.MOV.U32 R22, RZ, RZ, -0x1 ;  /* 0xffffffffff167424 */ /* 0x000fe400078e00ff */
[----:B------:R0:W-:Y:S01]  /*4ff0*/  SYNCS.ARRIVE.TRANS64.A1T0 RZ, [R0+UR41], RZ ;  /* 0x000000ff00ff79a7 */ /* 0x0001e20008100029 */
[----:B-----5:R-:W-:Y:S02]  /*5000*/  IMAD.MOV.U32 R18, RZ, RZ, -0x1 ;  /* 0xffffffffff127424 */ /* 0x020fe400078e00ff */
[----:B--2---:R-:W-:Y:S01]  /*5010*/  IMAD.MOV.U32 R19, RZ, RZ, -0x1 ;  /* 0xffffffffff137424 */ /* 0x004fe200078e00ff */
[----:B0-----:R-:W-:-:S02]  /*5020*/  PRMT R0, RZ, 0x7610, R0 ;  /* 0x00007610ff007816 */ /* 0x001fc40000000000 */
[----:B---3--:R-:W-:-:S05]  /*5030*/  LEA R16, P0, R4, R16, 0x1 ;  /* 0x0000001004107211 */ /* 0x008fca00078008ff */
[----:B------:R-:W-:Y:S01]  /*5040*/  IMAD.X R17, R68, 0x1, R17, P0 ;  /* 0x0000000144117824 */ /* 0x000fe200000e0611 */
[----:B------:R-:W-:-:S04]  /*5050*/  ISETP.GE.U32.AND P0, PT, R16, UR4, PT ;  /* 0x0000000410007c0c */ /* 0x000fc8000bf06070 */
[----:B------:R-:W-:-:S13]  /*5060*/  ISETP.GE.U32.AND.EX P0, PT, R17, UR5, PT, P0 ;  /* 0x0000000511007c0c */ /* 0x000fda000bf06100 */
[----:B------:R-:W-:Y:S05]  /*5070*/  @P0 BRA `(.L_x_99) ;  /* 0x00000004004c0947 */ /* 0x000fea0003800000 */
[----:B----4-:R-:W0:Y:S01]  /*5080*/  LDC.64 R10, c[0x0][0x628] ;  /* 0x00018a00ff0a7b82 */ /* 0x010e220000000a00 */
[----:B------:R-:W2:Y:S01]  /*5090*/  S2R R12, SR_CTAID.X ;  /* 0x00000000000c7919 */ /* 0x000ea20000002500 */
[----:B-1----:R-:W-:Y:S02]  /*50a0*/  IMAD.MOV.U32 R8, RZ, RZ, R16 ;  /* 0x000000ffff087224 */ /* 0x002fe400078e0010 */
[----:B------:R-:W-:Y:S01]  /*50b0*/  IMAD.MOV.U32 R9, RZ, RZ, R17 ;  /* 0x000000ffff097224 */ /* 0x000fe200078e0011 */
[----:B------:R-:W1:Y:S03]  /*50c0*/  S2R R18, SR_CTAID.Y ;  /* 0x0000000000127919 */ /* 0x000e660000002600 */
[----:B------:R-:W3:Y:S08]  /*50d0*/  LDC R0, c[0x0][0x630] ;  /* 0x00018c00ff007b82 */ /* 0x000ef00000000800 */
[----:B------:R-:W4:Y:S01]  /*50e0*/  LDC.64 R14, c[0x0][0x620] ;  /* 0x00018800ff0e7b82 */ /* 0x000f220000000a00 */
[----:B0-----:R-:W-:-:S04]  /*50f0*/  ISETP.NE.U32.AND P0, PT, R10, RZ, PT ;  /* 0x000000ff0a00720c */ /* 0x001fc80003f05070 */
[----:B------:R-:W-:-:S13]  /*5100*/  ISETP.NE.AND.EX P0, PT, R11, RZ, PT, P0 ;  /* 0x000000ff0b00720c */ /* 0x000fda0003f05300 */
[----:B-1234-:R-:W-:Y:S05]  /*5110*/  @!P0 BRA `(.L_x_100) ;  /* 0x0000000000288947 */ /* 0x01efea0003800000 */
[----:B------:R-:W0:Y:S02]  /*5120*/  LDC R3, c[0x0][0x634] ;  /* 0x00018d00ff037b82 */ /* 0x000e240000000800 */
[----:B0-----:R-:W-:-:S05]  /*5130*/  IADD3 R3, P0, R16, R3, RZ ;  /* 0x0000000310037210 */ /* 0x001fca0007f1e0ff */
        /* <DEDUP_REMOVED lines=8> */
.L_x_100:
[-CC-:B------:R-:W-:Y:S01]  /*51c0*/  SHF.R.U64 R19, R8, R0.reuse, R9.reuse ;  /* 0x0000000008137219 */ /* 0x180fe20000001209 */
[----:B------:R-:W0:Y:S01]  /*51d0*/  LDC.64 R24, c[0x0][0x640] ;  /* 0x00019000ff187b82 */ /* 0x000e220000000a00 */
[----:B------:R-:W-:Y:S01]  /*51e0*/  SHF.R.U32.HI R0, RZ, R0, R9 ;  /* 0x00000000ff007219 */ /* 0x000fe20000011609 */
[----:B------:R-:W-:Y:S01]  /*51f0*/  ULDC UR4, c[0x0][0x150] ;  /* 0x0000540000047ab9 */ /* 0x000fe20000000800 */
[----:B------:R-:W-:Y:S02]  /*5200*/  IADD3 R3, P0, RZ, -R19, RZ ;  /* 0x80000013ff037210 */ /* 0x000fe40007f1e0ff */
[----:B------:R-:W-:-:S03]  /*5210*/  I2FP.F32.U32 R7, R12 ;  /* 0x0000000c00077245 */ /* 0x000fc60000201000 */
[----:B------:R-:W1:Y:S01]  /*5220*/  LDC R6, c[0x0][0x618] ;  /* 0x00018600ff067b82 */ /* 0x000e620000000800 */
[----:B------:R-:W-:Y:S02]  /*5230*/  IMAD.X R5, RZ, RZ, ~R0, P0 ;  /* 0x000000ffff057224 */ /* 0x000fe400000e0e00 */
[----:B------:R-:W-:Y:S01]  /*5240*/  FMUL R7, R7, UR4 ;  /* 0x0000000407077c20 */ /* 0x000fe20008400000 */
[----:B------:R-:W-:Y:S01]  /*5250*/  ULDC UR4, c[0x0][0x154] ;  /* 0x0000550000047ab9 */ /* 0x000fe20000000800 */
[-C--:B------:R-:W-:Y:S02]  /*5260*/  IMAD R0, R5, R14.reuse, RZ ;  /* 0x0000000e05007224 */ /* 0x080fe400078e02ff */
[C---:B------:R-:W-:Y:S01]  /*5270*/  IMAD.WIDE.U32 R4, R3.reuse, R14, R16 ;  /* 0x0000000e03047225 */ /* 0x040fe200078e0010 */
[----:B------:R-:W2:Y:S01]  /*5280*/  LDC R8, c[0x0][0x608] ;  /* 0x00018200ff087b82 */ /* 0x000ea20000000800 */
[----:B------:R-:W3:Y:S02]  /*5290*/  F2I.U32.TRUNC.NTZ R7, R7 ;  /* 0x0000000700077305 */ /* 0x000ee4000020f000 */
[----:B------:R-:W-:Y:S01]  /*52a0*/  IMAD R3, R3, R15, R0 ;  /* 0x0000000f03037224 */ /* 0x000fe200078e0200 */
[----:B------:R-:W-:-:S03]  /*52b0*/  I2FP.F32.U32 R0, R18 ;  /* 0x0000001200007245 */ /* 0x000fc60000201000 */
[----:B------:R-:W-:Y:S01]  /*52c0*/  IMAD.IADD R3, R5, 0x1, R3 ;  /* 0x0000000105037824 */ /* 0x000fe200078e0203 */
[----:B------:R-:W4:Y:S01]  /*52d0*/  LDC R11, c[0x0][0x658] ;  /* 0x00019600ff0b7b82 */ /* 0x000f220000000800 */
[----:B0-----:R-:W-:-:S04]  /*52e0*/  ISETP.NE.U32.AND P0, PT, R24, RZ, PT ;  /* 0x000000ff1800720c */ /* 0x001fc80003f05070 */
[----:B------:R-:W-:-:S03]  /*52f0*/  ISETP.NE.AND.EX P0, PT, R25, RZ, PT, P0 ;  /* 0x000000ff1900720c */ /* 0x000fc60003f05300 */
[----:B------:R-:W0:Y:S01]  /*5300*/  LDC R9, c[0x0][0x144] ;  /* 0x00005100ff097b82 */ /* 0x000e220000000800 */
[-C--:B-1----:R-:W-:Y:S01]  /*5310*/  SHF.R.U64 R10, R4, R6.reuse, R3 ;  /* 0x00000006040a7219 */ /* 0x082fe20000001203 */
[----:B---3--:R-:W-:Y:S01]  /*5320*/  IMAD.MOV R7, RZ, RZ, -R7 ;  /* 0x000000ffff077224 */ /* 0x008fe200078e0a07 */
[----:B------:R-:W-:Y:S01]  /*5330*/  SHF.R.U32.HI R3, RZ, R6, R3 ;  /* 0x00000006ff037219 */ /* 0x000fe20000011603 */
[----:B------:R-:W-:-:S04]  /*5340*/  FMUL R6, R0, UR4 ;  /* 0x0000000400067c20 */ /* 0x000fc80008400000 */
[----:B------:R-:W1:Y:S01]  /*5350*/  LDC R21, c[0x0][0x148] ;  /* 0x00005200ff157b82 */ /* 0x000e620000000800 */
[----:B------:R3:W0:Y:S01]  /*5360*/  F2I.U32.TRUNC.NTZ R14, R6 ;  /* 0x00000006000e7305 */ /* 0x000622000020f000 */
[-CC-:B--2---:R-:W-:Y:S02]  /*5370*/  SHF.R.U64 R13, R10, R8.reuse, R3.reuse ;  /* 0x000000080a0d7219 */ /* 0x184fe40000001203 */
[----:B------:R-:W-:-:S04]  /*5380*/  SHF.R.U32.HI R0, RZ, R8, R3 ;  /* 0x00000008ff007219 */ /* 0x000fc80000011603 */
[----:B------:R-:W2:Y:S01]  /*5390*/  LDC R20, c[0x0][0x648] ;  /* 0x00019200ff147b82 */ /* 0x000ea20000000800 */
[-CC-:B----4-:R-:W-:Y:S02]  /*53a0*/  SHF.R.U64 R15, R13, R11.reuse, R0.reuse ;  /* 0x0000000b0d0f7219 */ /* 0x190fe40000001200 */
[----:B------:R-:W-:-:S03]  /*53b0*/  SHF.R.U32.HI R5, RZ, R11, R0 ;  /* 0x0000000bff057219 */ /* 0x000fc60000011600 */
[----:B------:R-:W-:Y:S02]  /*53c0*/  IMAD.MOV.U32 R4, RZ, RZ, R15 ;  /* 0x000000ffff047224 */ /* 0x000fe400078e000f */
[----:B------:R-:W4:Y:S01]  /*53d0*/  LDC R26, c[0x0][0x638] ;  /* 0x00018e00ff1a7b82 */ /* 0x000f220000000800 */
[----:B0-----:R-:W-:-:S07]  /*53e0*/  IMAD R22, R9, R7, R12 ;  /* 0x0000000709167224 */ /* 0x001fce00078e020c */
[----:B------:R-:W0:Y:S08]  /*53f0*/  LDC R27, c[0x0][0x610] ;  /* 0x00018400ff1b7b82 */ /* 0x000e300000000800 */
[----:B------:R-:W0:Y:S01]  /*5400*/  LDC R28, c[0x0][0x600] ;  /* 0x00018000ff1c7b82 */ /* 0x000e220000000800 */
[----:B-123--:R-:W-:Y:S05]  /*5410*/  @!P0 BRA `(.L_x_101) ;  /* 0x0000000000288947 */ /* 0x00efea0003800000 */
[----:B------:R-:W1:Y:S02]  /*5420*/  LDC R0, c[0x0][0x64c] ;  /* 0x00019300ff007b82 */ /* 0x000e640000000800 */
[----:B-1----:R-:W-:-:S05]  /*5430*/  IADD3 R3, P0, R15, R0, RZ ;  /* 0x000000000f037210 */ /* 0x002fca0007f1e0ff */
        /* <DEDUP_REMOVED lines=8> */
.L_x_101:
[----:B------:R-:W-:Y:S01]  /*54c0*/  ISETP.NE.AND P0, PT, R2, 0x1, PT ;  /* 0x000000010200780c */ /* 0x000fe20003f05270 */
[----:B------:R-:W-:Y:S01]  /*54d0*/  IMAD.MOV R14, RZ, RZ, -R14 ;  /* 0x000000ffff0e7224 */ /* 0x000fe200078e0a0e */
[----:B------:R-:W-:Y:S02]  /*54e0*/  SHF.R.U64 R0, R4, R20, R5 ;  /* 0x0000001404007219 */ /* 0x000fe40000001205 */
[----:B------:R-:W-:Y:S02]  /*54f0*/  LOP3.LUT R3, R13, R70, RZ, 0xc0, !PT ;  /* 0x000000460d037212 */ /* 0x000fe400078ec0ff */
[----:B------:R-:W-:Y:S01]  /*5500*/  LOP3.LUT R5, R10, R69, RZ, 0xc0, !PT ;  /* 0x000000450a057212 */ /* 0x000fe200078ec0ff */
[----:B------:R-:W-:Y:S02]  /*5510*/  IMAD.MOV R4, RZ, RZ, -R0 ;  /* 0x000000ffff047224 */ /* 0x000fe400078e0a00 */
[----:B------:R-:W-:Y:S02]  /*5520*/  IMAD R3, R66, R0, R3 ;  /* 0x0000000042037224 */ /* 0x000fe400078e0203 */
[----:B----4-:R-:W-:-:S02]  /*5530*/  IMAD R0, R4, R26, R15 ;  /* 0x0000001a04007224 */ /* 0x010fc400078e020f */
[----:B------:R-:W-:Y:S02]  /*5540*/  @P0 IMAD R22, R21, R14, R18 ;  /* 0x0000000e15160224 */ /* 0x000fe400078e0212 */
[----:B------:R-:W-:Y:S02]  /*5550*/  IMAD.MOV.U32 R4, RZ, RZ, 0x1 ;  /* 0x00000001ff047424 */ /* 0x000fe400078e00ff */
[----:B0-----:R-:W-:Y:S02]  /*5560*/  IMAD R22, R3, R27, R22 ;  /* 0x0000001b03167224 */ /* 0x001fe400078e0216 */
[----:B------:R-:W-:Y:S01]  /*5570*/  IMAD R3, R0, R28, R5 ;  /* 0x0000001c00037224 */ /* 0x000fe200078e0205 */
[----:B------:R-:W-:-:S04]  /*5580*/  PRMT R0, R4, 0x7610, R0 ;  /* 0x0000761004007816 */ /* 0x000fc80000000000 */
[----:B------:R-:W-:Y:S02]  /*5590*/  SEL R18, R3, R22, !P0 ;  /* 0x0000001603127207 */ /* 0x000fe40004000000 */
[----:B------:R-:W-:-:S07]  /*55a0*/  SEL R22, R22, R3, !P0 ;  /* 0x0000000316167207 */ /* 0x000fce0004000000 */
.L_x_99:
[----:B------:R-:W-:Y:S01]  /*55b0*/  LOP3.LUT P0, RZ, R0, 0xff, RZ, 0xc0, !PT ;  /* 0x000000ff00ff7812 */ /* 0x000fe2000780c0ff */
[----:B------:R-:W-:Y:S01]  /*55c0*/  UIMAD.WIDE.U32 UR4, UR36, -0x55555555, URZ ;  /* 0xaaaaaaab240478a5 */ /* 0x000fe2000f8e003f */
[----:B------:R-:W-:-:S03]  /*55d0*/  LOP3.LUT R75, R75, 0x1, RZ, 0x3c, !PT ;  /* 0x000000014b4b7812 */ /* 0x000fc600078e3cff */
[----:B------:R-:W-:-:S04]  /*55e0*/  USHF.R.U32.HI UR4, URZ, 0x1, UR5 ;  /* 0x000000013f047899 */ /* 0x000fc80008011605 */
[----:B------:R-:W-:-:S04]  /*55f0*/  UIMAD UR36, UR4, -0x3, UR36 ;  /* 0xfffffffd042478a4 */ /* 0x000fc8000f8e0224 */
[----:B------:R-:W-:Y:S08]  /*5600*/  @P0 BRA `(.L_x_102) ;  /* 0xffffffc000740947 */ /* 0x000ff0000383ffff */
[----:B------:R-:W-:Y:S05]  /*5610*/  EXIT ;  /* 0x000000000000794d */ /* 0x000fea0003800000 */
.L_x_17:
[----:B------:R-:W-:-:S08]  /*5620*/  ISETP.NE.AND P0, PT, R9, RZ, PT ;  /* 0x000000ff0900720c */ /* 0x000fd00003f05270 */
[----:B0-----:R-:W0:-:S00]  /*5630*/  USETMAXREG.DEALLOC.CTAPOOL 0x28 ;  /* 0x00000028000079c8 */ /* 0x001e0000080e0500 */
[----:B------:R-:W-:Y:S05]  /*5640*/  @P0 EXIT ;  /* 0x000000000000094d */ /* 0x000fea0003800000 */
[----:B0-----:R-:W-:Y:S01]  /*5650*/  LOP3.LUT P0, RZ, R3, 0xff, RZ, 0xc0, !PT ;  /* 0x000000ff03ff7812 */ /* 0x001fe2000780c0ff */
[----:B------:R-:W-:Y:S02]  /*5660*/  IMAD.MOV.U32 R3, RZ, RZ, 0x1 ;  /* 0x00000001ff037424 */ /* 0x000fe400078e00ff */
[----:B------:R-:W-:-:S10]  /*5670*/  IMAD.MOV.U32 R8, RZ, RZ, RZ ;  /* 0x000000ffff087224 */ /* 0x000fd400078e00ff */
[----:B------:R-:W-:Y:S05]  /*5680*/  @!P0 BRA `(.L_x_103) ;  /* 0x0000000c00b48947 */ /* 0x000fea0003800000 */
[----:B------:R-:W0:Y:S01]  /*5690*/  S2R R12, SR_CgaCtaId ;  /* 0x00000000000c7919 */ /* 0x000e220000008800 */
[----:B------:R-:W-:Y:S01]  /*56a0*/  LOP3.LUT P0, RZ, R4, 0x1f, RZ, 0xc0, !PT ;  /* 0x0000001f04ff7812 */ /* 0x000fe2000780c0ff */
[----:B------:R-:W-:Y:S01]  /*56b0*/  ULDC UR21, c[0x0][0x658] ;  /* 0x0001960000157ab9 */ /* 0x000fe20000000800 */
[----:B------:R-:W-:Y:S01]  /*56c0*/  UMOV UR4, 0xffffffff ;  /* 0xffffffff00047882 */ /* 0x000fe20000000000 */
[----:B------:R-:W-:Y:S01]  /*56d0*/  BSSY B0, `(.L_x_103) ;  /* 0x00000e8000007945 */ /* 0x000fe20003800000 */
[----:B------:R-:W-:Y:S01]  /*56e0*/  USHF.L.U32 UR4, UR4, UR21, URZ ;  /* 0x0000001504047299 */ /* 0x000fe2000800063f */
[C---:B------:R-:W-:Y:S01]  /*56f0*/  ISETP.NE.AND P2, PT, R5.reuse, RZ, PT ;  /* 0x000000ff0500720c */ /* 0x040fe20003f45270 */
[----:B------:R-:W-:Y:S01]  /*5700*/  IMAD.MOV.U32 R10, RZ, RZ, 0x1 ;  /* 0x00000001ff0a7424 */ /* 0x000fe200078e00ff */
[----:B------:R-:W-:Y:S01]  /*5710*/  ISETP.NE.OR P0, PT, R5, RZ, !P0 ;  /* 0x000000ff0500720c */ /* 0x000fe20004705670 */
[----:B------:R-:W-:Y:S01]  /*5720*/  IMAD.MOV.U32 R3, RZ, RZ, 0x1 ;  /* 0x00000001ff037424 */ /* 0x000fe200078e00ff */
[----:B------:R-:W-:Y:S01]  /*5730*/  LOP3.LUT R9, R23, 0x2, RZ, 0xfc, !PT ;  /* 0x0000000217097812 */ /* 0x000fe200078efcff */
[----:B------:R-:W-:Y:S01]  /*5740*/  IMAD.MOV.U32 R8, RZ, RZ, RZ ;  /* 0x000000ffff087224 */ /* 0x000fe200078e00ff */
[----:B------:R-:W-:Y:S01]  /*5750*/  ULDC UR13, c[0x0][0x600] ;  /* 0x00018000000d7ab9 */ /* 0x000fe20000000800 */
[----:B------:R-:W-:Y:S01]  /*5760*/  UMOV UR5, 0x1 ;  /* 0x0000000100057882 */ /* 0x000fe20000000000 */
[----:B------:R-:W-:-:S02]  /*5770*/  UIADD3 UR30, UR37, 0x1, URZ ;  /* 0x00000001251e7890 */ /* 0x000fc4000fffe03f */
[----:B------:R-:W-:Y:S02]  /*5780*/  UIADD3 UR13, UR13, -0x1, URZ ;  /* 0xffffffff0d0d7890 */ /* 0x000fe4000fffe03f */
[----:B------:R-:W-:Y:S02]  /*5790*/  USHF.L.U32 UR21, UR5, UR21, URZ ;  /* 0x0000001505157299 */ /* 0x000fe4000800063f */
[----:B------:R-:W-:Y:S01]  /*57a0*/  ULOP3.LUT UR29, URZ, UR4, URZ, 0x33, !UPT ;  /* 0x000000043f1d7292 */ /* 0x000fe2000f8e333f */
[----:B------:R-:W-:Y:S01]  /*57b0*/  ULDC.64 UR22, c[0x0][0x198] ;  /* 0x0000660000167ab9 */ /* 0x000fe20000000a00 */
[C---:B0-----:R-:W-:Y:S02]  /*57c0*/  IMAD.SHL.U32 R11, R12.reuse, 0x20, RZ ;  /* 0x000000200c0b7824 */ /* 0x041fe400078e00ff */
[----:B------:R-:W-:-:S03]  /*57d0*/  IMAD.SHL.U32 R12, R12, 0x400, RZ ;  /* 0x000004000c0c7824 */ /* 0x000fc600078e00ff */
[----:B------:R-:W-:Y:S02]  /*57e0*/  LOP3.LUT R11, R11, 0x20, RZ, 0xc0, !PT ;  /* 0x000000200b0b7812 */ /* 0x000fe400078ec0ff */
[----:B------:R-:W-:-:S07]  /*57f0*/  LOP3.LUT R12, R12, 0x400, RZ, 0xc0, !PT ;  /* 0x000004000c0c7812 */ /* 0x000fce00078ec0ff */
.L_x_115:
[----:B------:R-:W-:-:S03]  /*5800*/  UMOV UR4, 0xffffffff ;  /* 0xffffffff00047882 */ /* 0x000fc60000000000 */
[----:B------:R-:W-:Y:S05]  /*5810*/  BRA.DIV UR4, `(.L_x_104) ;  /* 0x0000001204487947 */ /* 0x000fea000b800000 */
[----:B------:R-:W-:-:S13]  /*5820*/  ELECT P6, URZ, PT ;  /* 0x00000000003f782f */ /* 0x000fda00038c0000 */
.L_x_127:
[----:B------:R-:W0:Y:S01]  /*5830*/  LDC R4, c[0x0][0x28c] ;  /* 0x0000a300ff047b82 */ /* 0x000e220000000800 */
[----:B------:R-:W-:Y:S01]  /*5840*/  BSSY B1, `(.L_x_105) ;  /* 0x000005b000017945 */ /* 0x000fe20003800000 */
[----:B0-----:R-:W-:-:S13]  /*5850*/  ISETP.LT.OR P6, PT, R4, 0x1, !P6 ;  /* 0x000000010400780c */ /* 0x001fda00077c1670 */
[----:B------:R-:W-:Y:S05]  /*5860*/  @P6 BRA `(.L_x_106) ;  /* 0x0000000400606947 */ /* 0x000fea0003800000 */
[----:B------:R-:W-:Y:S02]  /*5870*/  IMAD.SHL.U32 R22, R22, 0x40, RZ ;  /* 0x0000004016167824 */ /* 0x000fe400078e00ff */
[----:B------:R-:W-:Y:S02]  /*5880*/  IMAD R18, R18, 0x40, R11 ;  /* 0x0000004012127824 */ /* 0x000fe400078e020b */
[----:B------:R-:W-:Y:S02]  /*5890*/  IMAD.MOV.U32 R15, RZ, RZ, RZ ;  /* 0x000000ffff0f7224 */ /* 0x000fe400078e00ff */
[----:B------:R-:W-:Y:S02]  /*58a0*/  IMAD.U32 R20, RZ, RZ, UR30 ;  /* 0x0000001eff147e24 */ /* 0x000fe4000f8e00ff */
[----:B------:R-:W-:Y:S02]  /*58b0*/  IMAD.MOV.U32 R4, RZ, RZ, R3 ;  /* 0x000000ffff047224 */ /* 0x000fe400078e0003 */
[----:B------:R-:W-:-:S07]  /*58c0*/  IMAD.MOV.U32 R5, RZ, RZ, R8 ;  /* 0x000000ffff057224 */ /* 0x000fce00078e0008 */
.L_x_110:
[----:B------:R-:W0:Y:S01]  /*58d0*/  S2R R7, SR_CgaCtaId ;  /* 0x0000000000077919 */ /* 0x000e220000008800 */
[----:B------:R-:W-:-:S04]  /*58e0*/  MOV R6, 0x400 ;  /* 0x0000040000067802 */ /* 0x000fc80000000f00 */
[----:B0-----:R-:W-:Y:S02]  /*58f0*/  LEA R14, R7, R6, 0x18 ;  /* 0x00000006070e7211 */ /* 0x001fe400078ec0ff */
[----:B------:R-:W-:Y:S01]  /*5900*/  SHF.L.U32 R6, R4, 0x1f, RZ ;  /* 0x0000001f04067819 */ /* 0x000fe200000006ff */
[----:B------:R-:W0:Y:S02]  /*5910*/  @!P2 LDC R7, c[0x0][0x500] ;  /* 0x00014000ff07ab82 */ /* 0x000e240000000800 */
[----:B------:R-:W-:-:S04]  /*5920*/  IMAD R13, R5, 0x8, R14 ;  /* 0x00000008050d7824 */ /* 0x000fc800078e020e */
[----:B------:R-:W1:Y:S02]  /*5930*/  SYNCS.PHASECHK.TRANS64.TRYWAIT P1, [R13+URZ+0x18], R6 ;  /* 0x000018060d0075a7 */ /* 0x000e64000802017f */
[----:B-1----:R-:W-:Y:S05]  /*5940*/  @!P1 BRA `(.L_x_107) ;  /* 0x00000010001c9947 */ /* 0x002fea0003800000 */
.L_x_128:
[----:B-1----:R-:W-:Y:S01]  /*5950*/  PRMT R6, R9, 0x9910, RZ ;  /* 0x0000991009067816 */ /* 0x002fe200000000ff */
[----:B0-----:R0:W-:Y:S03]  /*5960*/  @!P2 SYNCS.ARRIVE.TRANS64 RZ, [R13+URZ], R7 ;  /* 0x000000070dffa9a7 */ /* 0x0011e6000800003f */
[----:B------:R-:W-:-:S13]  /*5970*/  ISETP.NE.AND P1, PT, R6, 0x2, PT ;  /* 0x000000020600780c */ /* 0x000fda0003f25270 */
[----:B0-----:R-:W-:Y:S05]  /*5980*/  @P1 BRA `(.L_x_108) ;  /* 0x0000000000041947 */ /* 0x001fea0003800000 */
[----:B------:R-:W-:Y:S01]  /*5990*/  BPT.TRAP 0x1 ;  /* 0x000000040000795c */ /* 0x000fe20000300000 */
.L_x_108:
[----:B------:R-:W-:Y:S05]  /*59a0*/  @P0 BRA `(.L_x_109) ;  /* 0x0000000000040947 */ /* 0x000fea0003800000 */
[----:B------:R-:W-:Y:S01]  /*59b0*/  BPT.TRAP 0x1 ;  /* 0x000000040000795c */ /* 0x000fe20000300000 */
.L_x_109:
[----:B------:R-:W-:Y:S01]  /*59c0*/  IMAD R6, R5, 0x8000, R14 ;  /* 0x0000800005067824 */ /* 0x000fe200078e020e */
[----:B------:R-:W-:Y:S01]  /*59d0*/  R2UR UR10, R15 ;  /* 0x000000000f0a72ca */ /* 0x000fe200000e0000 */
[----:B------:R-:W-:Y:S01]  /*59e0*/  UIADD3 UR14, UP0, UR22, 0xf0, URZ ;  /* 0x000000f0160e7890 */ /* 0x000fe2000ff1e03f */
[----:B------:R-:W-:Y:S01]  /*59f0*/  R2UR UR9, R13 ;  /* 0x000000000d0972ca */ /* 0x000fe200000e0000 */
[----:B------:R-:W-:Y:S01]  /*5a00*/  VIADD R20, R20, 0xffffffff ;  /* 0xffffffff14147836 */ /* 0x000fe20000000000 */
[----:B------:R-:W-:Y:S01]  /*5a10*/  R2UR UR40, R6 ;  /* 0x00000000062872ca */ /* 0x000fe200000e0000 */
[----:B------:R-:W-:Y:S01]  /*5a20*/  IMAD R6, R5, 0x2000, R12 ;  /* 0x0000200005067824 */ /* 0x000fe200078e020c */
[----:B------:R-:W-:Y:S01]  /*5a30*/  R2UR UR11, R22 ;  /* 0x00000000160b72ca */ /* 0x000fe200000e0000 */
[----:B------:R-:W-:Y:S01]  /*5a40*/  UIADD3.X UR15, URZ, UR23, URZ, UP0, !UPT ;  /* 0x000000173f0f7290 */ /* 0x000fe200087fe43f */
[----:B------:R-:W-:Y:S01]  /*5a50*/  R2UR UR12, R19 ;  /* 0x00000000130c72ca */ /* 0x000fe200000e0000 */
[----:B------:R-:W-:Y:S01]  /*5a60*/  IMAD R6, R6, 0x4, R14 ;  /* 0x0000000406067824 */ /* 0x000fe200078e020e */
[----:B------:R-:W-:Y:S01]  /*5a70*/  R2UR UR35, R18 ;  /* 0x00000000122372ca */ /* 0x000fe200000e0000 */
[----:B------:R-:W-:Y:S01]  /*5a80*/  UIADD3 UR4, UP1, UR22, 0x1f0, URZ ;  /* 0x000001f016047890 */ /* 0x000fe2000ff3e03f */
[----:B------:R-:W-:Y:S01]  /*5a90*/  ISETP.GT.AND P3, PT, R20, 0x1, PT ;  /* 0x000000011400780c */ /* 0x000fe20003f64270 */
[----:B------:R-:W-:Y:S01]  /*5aa0*/  UIADD3 UR58, UR10, 0x20, URZ ;  /* 0x000000200a3a7890 */ /* 0x000fe2000fffe03f */
[----:B------:R-:W-:Y:S01]  /*5ab0*/  R2UR UR18, R6 ;  /* 0x00000000061272ca */ /* 0x000fe200000e0000 */
[----:B------:R-:W-:Y:S01]  /*5ac0*/  UIADD3 UR50, UR10, 0x40, URZ ;  /* 0x000000400a327890 */ /* 0x000fe2000fffe03f */
[----:B------:R-:W-:Y:S01]  /*5ad0*/  VIADD R5, R5, 0x1 ;  /* 0x0000000105057836 */ /* 0x000fe20000000000 */
[----:B------:R-:W-:Y:S01]  /*5ae0*/  UIADD3 UR8, UR40, 0x100, URZ ;  /* 0x0000010028087890 */ /* 0x000fe2000fffe03f */
[----:B------:R-:W-:Y:S01]  /*5af0*/  VIADD R15, R15, 0x80 ;  /* 0x000000800f0f7836 */ /* 0x000fe20000000000 */
[----:B------:R-:W-:-:S02]  /*5b00*/  UIADD3 UR56, UR40, 0x2100, URZ ;  /* 0x0000210028387890 */ /* 0x000fc4000fffe03f */
[----:B------:R-:W-:Y:S01]  /*5b10*/  UIADD3 UR48, UR40, 0x4100, URZ ;  /* 0x0000410028307890 */ /* 0x000fe2000fffe03f */
[C---:B------:R-:W-:Y:S01]  /*5b20*/  ISETP.NE.AND P1, PT, R5.reuse, 0x3, PT ;  /* 0x000000030500780c */ /* 0x040fe20003f25270 */
[----:B------:R-:W-:Y:S02]  /*5b30*/  UIADD3 UR42, UR10, 0x60, URZ ;  /* 0x000000600a2a7890 */ /* 0x000fe4000fffe03f */
[----:B------:R-:W-:Y:S01]  /*5b40*/  UIADD3 UR40, UR40, 0x6100, URZ ;  /* 0x0000610028287890 */ /* 0x000fe2000fffe03f */
[----:B------:R-:W-:Y:S01]  /*5b50*/  SEL R7, RZ, 0x1, P1 ;  /* 0x00000001ff077807 */ /* 0x000fe20000800000 */
[----:B------:R-:W-:Y:S01]  /*5b60*/  UMOV UR6, 0x0 ;  /* 0x0000000000067882 */ /* 0x000fe20000000000 */
[----:B------:R-:W-:Y:S01]  /*5b70*/  UMOV UR7, 0x10000000 ;  /* 0x1000000000077882 */ /* 0x000fe20000000000 */
[----:B------:R-:W-:Y:S01]  /*5b80*/  UIADD3.X UR5, URZ, UR23, URZ, UP1, !UPT ;  /* 0x000000173f057290 */ /* 0x000fe20008ffe43f */
[----:B------:R0:W-:Y:S01]  /*5b90*/  UTMALDG.3D [UR8], [UR14], desc[UR6] ;  /* 0x000006080e0075b4 */ /* 0x0001e20008011000 */
[----:B------:R-:W-:Y:S01]  /*5ba0*/  UIADD3 UR32, UR18, 0x18100, URZ ;  /* 0x0001810012207890 */ /* 0x000fe2000fffe03f */
[----:B------:R-:W-:Y:S01]  /*5bb0*/  LOP3.LUT R4, R4, R7, RZ, 0x3c, !PT ;  /* 0x0000000704047212 */ /* 0x000fe200078e3cff */
[----:B------:R-:W-:Y:S01]  /*5bc0*/  UIADD3 UR24, UR18, 0x1a100, URZ ;  /* 0x0001a10012187890 */ /* 0x000fe2000fffe03f */
[----:B------:R-:W-:Y:S01]  /*5bd0*/  SEL R5, R5, RZ, P1 ;  /* 0x000000ff05057207 */ /* 0x000fe20000800000 */
[----:B------:R-:W-:Y:S01]  /*5be0*/  UIADD3 UR16, UR18, 0x1c100, URZ ;  /* 0x0001c10012107890 */ /* 0x000fe2000fffe03f */
[----:B------:R-:W-:Y:S01]  /*5bf0*/  UMOV UR57, UR9 ;  /* 0x0000000900397c82 */ /* 0x000fe20008000000 */
        /* <DEDUP_REMOVED lines=8> */
[----:B------:R1:W-:Y:S01]  /*5c80*/  UTMALDG.3D [UR56], [UR14], desc[UR6] ;  /* 0x000006380e0075b4 */ /* 0x0003e20008011000 */
[----:B------:R-:W-:Y:S01]  /*5c90*/  UMOV UR31, 0x30000 ;  /* 0x00030000001f7882 */ /* 0x000fe20000000000 */
[----:B------:R-:W-:Y:S01]  /*5ca0*/  UMOV UR33, UR9 ;  /* 0x0000000900217c82 */ /* 0x000fe20008000000 */
[----:B------:R-:W-:Y:S01]  /*5cb0*/  UMOV UR34, UR10 ;  /* 0x0000000a00227c82 */ /* 0x000fe20008000000 */
[----:B------:R-:W-:Y:S01]  /*5cc0*/  UMOV UR36, UR12 ;  /* 0x0000000c00247c82 */ /* 0x000fe20008000000 */
[----:B------:R-:W-:Y:S01]  /*5cd0*/  UMOV UR25, UR9 ;  /* 0x0000000900197c82 */ /* 0x000fe20008000000 */
[----:B------:R-:W-:Y:S01]  /*5ce0*/  UMOV UR27, UR35 ;  /* 0x00000023001b7c82 */ /* 0x000fe20008000000 */
[----:B------:R-:W-:Y:S01]  /*5cf0*/  UMOV UR28, UR12 ;  /* 0x0000000c001c7c82 */ /* 0x000fe20008000000 */
[----:B0-----:R-:W-:Y:S01]  /*5d00*/  UIADD3 UR8, UR18, 0x1e100, URZ ;  /* 0x0001e10012087890 */ /* 0x001fe2000fffe03f */
[----:B------:R1:W-:Y:S01]  /*5d10*/  UTMALDG.3D [UR48], [UR14], desc[UR6] ;  /* 0x000006300e0075b4 */ /* 0x0003e20008011000 */
        /* <DEDUP_REMOVED lines=8> */
[----:B------:R1:W-:Y:S01]  /*5da0*/  UTMALDG.3D.MULTICAST [UR32], [UR4], UR31, desc[UR6] ;  /* 0x00000620040073b4 */ /* 0x0003e2000801181f */
[----:B------:R1:W-:Y:S01]  /*5db0*/  UTMALDG.3D.MULTICAST [UR24], [UR4], UR31, desc[UR6] ;  /* 0x00000618040073b4 */ /* 0x0003e2000801181f */
[----:B------:R1:W-:Y:S01]  /*5dc0*/  UTMALDG.3D.MULTICAST [UR16], [UR4], UR31, desc[UR6] ;  /* 0x00000610040073b4 */ /* 0x0003e2000801181f */
[----:B------:R1:W-:Y:S02]  /*5dd0*/  UTMALDG.3D.MULTICAST [UR8], [UR4], UR31, desc[UR6] ;  /* 0x00000608040073b4 */ /* 0x0003e4000801181f */
[----:B-1----:R-:W-:Y:S05]  /*5de0*/  @P3 BRA `(.L_x_110) ;  /* 0xfffffff800b83947 */ /* 0x002fea000383ffff */
.L_x_106:
[----:B------:R-:W-:Y:S05]  /*5df0*/  BSYNC B1 ;  /* 0x0000000000017941 */ /* 0x000fea0003800000 */
.L_x_105:
[----:B------:R-:W2:Y:S01]  /*5e00*/  LDL.64 R24, [R1] ;  /* 0x0000000001187983 */ /* 0x000ea20000100a00 */
[----:B------:R-:W-:Y:S01]  /*5e10*/  LOP3.LUT P4, RZ, R10, 0xff, RZ, 0xc0, !PT ;  /* 0x000000ff0aff7812 */ /* 0x000fe2000788c0ff */
[----:B------:R-:W-:Y:S01]  /*5e20*/  VIADD R7, R8, UR37 ;  /* 0x0000002508077c36 */ /* 0x000fe20008000000 */
[----:B------:R-:W-:Y:S01]  /*5e30*/  ULDC.64 UR4, c[0x0][0x650] ;  /* 0x0001940000047ab9 */ /* 0x000fe20000000a00 */
[----:B------:R-:W-:Y:S01]  /*5e40*/  IMAD.U32 R8, RZ, RZ, UR37 ;  /* 0x00000025ff087e24 */ /* 0x000fe2000f8e00ff */
[----:B------:R-:W-:Y:S01]  /*5e50*/  UISETP.GE.U32.AND UP0, UPT, UR37, 0x3, UPT ;  /* 0x000000032500788c */ /* 0x000fe2000bf06070 */
[----:B------:R-:W-:Y:S01]  /*5e60*/  BSSY B1, `(.L_x_111) ;  /* 0x000006c000017945 */ /* 0x000fe20003800000 */
[----:B------:R-:W-:Y:S01]  /*5e70*/  ISETP.GT.U32.AND P1, PT, R7, 0x2, PT ;  /* 0x000000020700780c */ /* 0x000fe20003f24070 */
[----:B------:R-:W-:Y:S01]  /*5e80*/  IMAD.MOV.U32 R22, RZ, RZ, -0x1 ;  /* 0xffffffffff167424 */ /* 0x000fe200078e00ff */
[----:B------:R-:W-:Y:S01]  /*5e90*/  PRMT R10, RZ, 0x7610, R10 ;  /* 0x00007610ff0a7816 */ /* 0x000fe2000000000a */
[----:B------:R-:W-:Y:S01]  /*5ea0*/  IMAD.MOV.U32 R18, RZ, RZ, -0x1 ;  /* 0xffffffffff127424 */ /* 0x000fe200078e00ff */
[----:B------:R-:W-:Y:S01]  /*5eb0*/  ISETP.LT.U32.AND P1, PT, R8, 0x3, P1 ;  /* 0x000000030800780c */ /* 0x000fe20000f21070 */
[----:B------:R-:W-:Y:S01]  /*5ec0*/  IMAD.MOV.U32 R19, RZ, RZ, -0x1 ;  /* 0xffffffffff137424 */ /* 0x000fe200078e00ff */
[----:B------:R-:W-:Y:S01]  /*5ed0*/  PLOP3.LUT P3, PT, PT, PT, UP0, 0x80, 0x0 ;  /* 0x000000000000781c */ /* 0x000fe20003f6f008 */
[----:B------:R-:W0:Y:S01]  /*5ee0*/  @P4 S2R R5, SR_CgaCtaId ;  /* 0x0000000000054919 */ /* 0x000e220000008800 */
[----:B------:R-:W-:-:S04]  /*5ef0*/  @P4 MOV R4, 0x400 ;  /* 0x0000040000044802 */ /* 0x000fc80000000f00 */
[----:B0-----:R-:W-:Y:S01]  /*5f00*/  @P4 LEA R6, R5, R4, 0x18 ;  /* 0x0000000405064211 */ /* 0x001fe200078ec0ff */
[----:B------:R-:W-:Y:S01]  /*5f10*/  IMAD.WIDE.U32 R4, R7, -0x55555555, RZ ;  /* 0xaaaaaaab07047825 */ /* 0x000fe200078e00ff */
[----:B------:R-:W-:Y:S02]  /*5f20*/  SEL R4, RZ, 0x1, !P1 ;  /* 0x00000001ff047807 */ /* 0x000fe40004800000 */
[----:B------:R0:W-:Y:S02]  /*5f30*/  @P4 SYNCS.ARRIVE.TRANS64.A1T0 RZ, [R6+URZ+0x68], RZ ;  /* 0x000068ff06ff49a7 */ /* 0x0001e4000810003f */
[----:B------:R-:W-:Y:S02]  /*5f40*/  LOP3.LUT R3, R3, R4, RZ, 0x3c, !PT ;  /* 0x0000000403037212 */ /* 0x000fe400078e3cff */
[----:B------:R-:W-:Y:S02]  /*5f50*/  PRMT R4, RZ, 0x7610, R4 ;  /* 0x00007610ff047816 */ /* 0x000fe40000000004 */
[----:B0-----:R-:W-:-:S04]  /*5f60*/  SHF.R.U32.HI R6, RZ, 0x1, R5 ;  /* 0x00000001ff067819 */ /* 0x001fc80000011605 */
[----:B------:R-:W-:Y:S01]  /*5f70*/  @P3 LOP3.LUT R3, R3, 0x1, R6, 0x78, !PT ;  /* 0x0000000103033812 */ /* 0x000fe200078e7806 */
[----:B------:R-:W-:Y:S01]  /*5f80*/  IMAD R8, R6, -0x3, R7 ;  /* 0xfffffffd06087824 */ /* 0x000fe200078e0207 */
[----:B--2---:R-:W-:-:S04]  /*5f90*/  IADD3 R16, P4, R16, R24, RZ ;  /* 0x0000001810107210 */ /* 0x004fc80007f9e0ff */
[----:B------:R-:W-:Y:S01]  /*5fa0*/  ISETP.GE.U32.AND P1, PT, R16, UR4, PT ;  /* 0x0000000410007c0c */ /* 0x000fe2000bf26070 */
[----:B------:R-:W-:-:S05]  /*5fb0*/  IMAD.X R17, R17, 0x1, R0, P4 ;  /* 0x0000000111117824 */ /* 0x000fca00020e0600 */
[----:B------:R-:W-:-:S13]  /*5fc0*/  ISETP.GE.U32.AND.EX P1, PT, R17, UR5, PT, P1 ;  /* 0x0000000511007c0c */ /* 0x000fda000bf26110 */
[----:B------:R-:W-:Y:S05]  /*5fd0*/  @P1 BRA `(.L_x_112) ;  /* 0x0000000400501947 */ /* 0x000fea0003800000 */
[----:B------:R-:W0:Y:S01]  /*5fe0*/  S2R R13, SR_CTAID.X ;  /* 0x00000000000d7919 */ /* 0x000e220000002500 */
[----:B------:R-:W-:Y:S01]  /*5ff0*/  ULDC.64 UR4, c[0x0][0x628] ;  /* 0x00018a0000047ab9 */ /* 0x000fe20000000a00 */
[----:B------:R-:W-:Y:S01]  /*6000*/  ULDC UR7, c[0x0][0x630] ;  /* 0x00018c0000077ab9 */ /* 0x000fe20000000800 */
[----:B------:R-:W-:Y:S01]  /*6010*/  ISETP.NE.U32.AND P1, PT, RZ, UR4, PT ;  /* 0x00000004ff007c0c */ /* 0x000fe2000bf25070 */
[----:B------:R-:W1:Y:S01]  /*6020*/  S2R R14, SR_CTAID.Y ;  /* 0x00000000000e7919 */ /* 0x000e620000002600 */
[----:B------:R-:W-:Y:S01]  /*6030*/  ULDC UR8, c[0x0][0x150] ;  /* 0x0000540000087ab9 */ /* 0x000fe20000000800 */
[----:B------:R-:W-:Y:S01]  /*6040*/  IMAD.MOV.U32 R4, RZ, RZ, R16 ;  /* 0x000000ffff047224 */ /* 0x000fe200078e0010 */
[----:B------:R-:W-:Y:S01]  /*6050*/  ISETP.NE.AND.EX P1, PT, RZ, UR5, PT, P1 ;  /* 0x00000005ff007c0c */ /* 0x000fe2000bf25310 */
[----:B------:R-:W-:Y:S01]  /*6060*/  IMAD.MOV.U32 R5, RZ, RZ, R17 ;  /* 0x000000ffff057224 */ /* 0x000fe200078e0011 */
[----:B0-----:R-:W-:-:S11]  /*6070*/  I2FP.F32.U32 R18, R13 ;  /* 0x0000000d00127245 */ /* 0x001fd60000201000 */
[----:B------:R-:W-:Y:S05]  /*6080*/  @!P1 BRA `(.L_x_113) ;  /* 0x0000000000289947 */ /* 0x000fea0003800000 */
[----:B------:R-:W-:Y:S02]  /*6090*/  ULDC UR6, c[0x0][0x634] ;  /* 0x00018d0000067ab9 */ /* 0x000fe40000000800 */
[----:B------:R-:W-:-:S05]  /*60a0*/  IADD3 R5, P1, R16, UR6, RZ ;  /* 0x0000000610057c10 */ /* 0x000fca000ff3e0ff */
[----:B------:R-:W-:-:S04]  /*60b0*/  IMAD.X R15, RZ, RZ, R17, P1 ;  /* 0x000000ffff0f7224 */ /* 0x000fc800008e0611 */
[----:B------:R-:W-:-:S04]  /*60c0*/  IMAD.WIDE.U32 R6, R15, UR4, RZ ;  /* 0x000000040f067c25 */ /* 0x000fc8000f8e00ff */
[----:B------:R-:W-:-:S04]  /*60d0*/  IMAD.WIDE.U32 R6, P1, R5, UR5, R6 ;  /* 0x0000000505067c25 */ /* 0x000fc8000f820006 */
[----:B------:R-:W-:-:S04]  /*60e0*/  IMAD.WIDE.U32 R4, R5, UR4, RZ ;  /* 0x0000000405047c25 */ /* 0x000fc8000f8e00ff */
[----:B------:R-:W-:Y:S01]  /*60f0*/  IMAD.MOV.U32 R4, RZ, RZ, R7 ;  /* 0x000000ffff047224 */ /* 0x000fe200078e0007 */
[----:B------:R-:W-:Y:S01]  /*6100*/  IADD3 RZ, P3, R5, R6, RZ ;  /* 0x0000000605ff7210 */ /* 0x000fe20007f7e0ff */
[----:B------:R-:W-:-:S04]  /*6110*/  IMAD.X R5, RZ, RZ, RZ, P1 ;  /* 0x000000ffff057224 */ /* 0x000fc800008e06ff */
[----:B------:R-:W-:-:S08]  /*6120*/  IMAD.WIDE.U32.X R4, R15, UR5, R4, P3 ;  /* 0x000000050f047c25 */ /* 0x000fd000098e0404 */
.L_x_113:
[--C-:B------:R-:W-:Y:S01]  /*6130*/  SHF.R.U64 R19, R4, UR7, R5.reuse ;  /* 0x0000000704137c19 */ /* 0x100fe20008001205 */
[----:B------:R-:W-:Y:S01]  /*6140*/  FMUL R18, R18, UR8 ;  /* 0x0000000812127c20 */ /* 0x000fe20008400000 */
[----:B------:R-:W-:Y:S01]  /*6150*/  SHF.R.U32.HI R4, RZ, UR7, R5 ;  /* 0x00000007ff047c19 */ /* 0x000fe20008011605 */
[----:B------:R-:W0:Y:S01]  /*6160*/  LDC R6, c[0x0][0x144] ;  /* 0x00005100ff067b82 */ /* 0x000e220000000800 */
[----:B------:R-:W-:Y:S01]  /*6170*/  IADD3 R5, P1, RZ, -R19, RZ ;  /* 0x80000013ff057210 */ /* 0x000fe20007f3e0ff */
[----:B------:R-:W-:Y:S01]  /*6180*/  ULDC UR6, c[0x0][0x154] ;  /* 0x0000550000067ab9 */ /* 0x000fe20000000800 */
[----:B-1----:R-:W-:Y:S01]  /*6190*/  I2FP.F32.U32 R7, R14 ;  /* 0x0000000e00077245 */ /* 0x002fe20000201000 */
[----:B------:R-:W1:Y:S01]  /*61a0*/  F2I.U32.TRUNC.NTZ R18, R18 ;  /* 0x0000001200127305 */ /* 0x000e62000020f000 */
[----:B------:R-:W-:Y:S01]  /*61b0*/  ULDC.64 UR4, c[0x0][0x620] ;  /* 0x0001880000047ab9 */ /* 0x000fe20000000a00 */
[----:B------:R-:W-:Y:S01]  /*61c0*/  IMAD.X R4, RZ, RZ, ~R4, P1 ;  /* 0x000000ffff047224 */ /* 0x000fe200008e0e04 */
[----:B------:R-:W-:Y:S01]  /*61d0*/  ISETP.NE.AND P4, PT, R2, 0x1, PT ;  /* 0x000000010200780c */ /* 0x000fe20003f85270 */
[----:B------:R-:W-:Y:S01]  /*61e0*/  FMUL R20, R7, UR6 ;  /* 0x0000000607147c20 */ /* 0x000fe20008400000 */
[----:B------:R-:W2:Y:S01]  /*61f0*/  LDC R21, c[0x0][0x148] ;  /* 0x00005200ff157b82 */ /* 0x000ea20000000800 */
[----:B------:R-:W-:Y:S01]  /*6200*/  IMAD R4, R4, UR4, RZ ;  /* 0x0000000404047c24 */ /* 0x000fe2000f8e02ff */
[----:B------:R-:W-:-:S02]  /*6210*/  ULDC.64 UR6, c[0x0][0x640] ;  /* 0x0001900000067ab9 */ /* 0x000fc40000000a00 */
[----:B------:R-:W-:Y:S01]  /*6220*/  ISETP.NE.U32.AND P1, PT, RZ, UR6, PT ;  /* 0x00000006ff007c0c */ /* 0x000fe2000bf25070 */
[----:B------:R-:W3:Y:S01]  /*6230*/  F2I.U32.TRUNC.NTZ R20, R20 ;  /* 0x0000001400147305 */ /* 0x000ee2000020f000 */
[C---:B------:R-:W-:Y:S02]  /*6240*/  IMAD R7, R5.reuse, UR5, R4 ;  /* 0x0000000505077c24 */ /* 0x040fe4000f8e0204 */
[----:B------:R-:W-:Y:S01]  /*6250*/  IMAD.WIDE.U32 R4, R5, UR4, R16 ;  /* 0x0000000405047c25 */ /* 0x000fe2000f8e0010 */
[----:B------:R-:W-:Y:S01]  /*6260*/  ULDC UR4, c[0x0][0x618] ;  /* 0x0001860000047ab9 */ /* 0x000fe20000000800 */
[----:B------:R-:W-:Y:S02]  /*6270*/  ISETP.NE.AND.EX P1, PT, RZ, UR7, PT, P1 ;  /* 0x00000007ff007c0c */ /* 0x000fe4000bf25310 */
[----:B------:R-:W-:Y:S02]  /*6280*/  IMAD.IADD R5, R5, 0x1, R7 ;  /* 0x0000000105057824 */ /* 0x000fe400078e0207 */
[----:B-1----:R-:W-:-:S03]  /*6290*/  IMAD.MOV R18, RZ, RZ, -R18 ;  /* 0x000000ffff127224 */ /* 0x002fc600078e0a12 */
[----:B------:R-:W-:Y:S01]  /*62a0*/  SHF.R.U64 R15, R4, UR4, R5 ;  /* 0x00000004040f7c19 */ /* 0x000fe20008001205 */
[----:B0-----:R-:W-:Y:S01]  /*62b0*/  IMAD R13, R6, R18, R13 ;  /* 0x00000012060d7224 */ /* 0x001fe200078e020d */
[----:B------:R-:W-:Y:S01]  /*62c0*/  SHF.R.U32.HI R4, RZ, UR4, R5 ;  /* 0x00000004ff047c19 */ /* 0x000fe20008011605 */
[----:B------:R-:W-:Y:S01]  /*62d0*/  ULDC UR4, c[0x0][0x608] ;  /* 0x0001820000047ab9 */ /* 0x000fe20000000800 */
[----:B---3--:R-:W-:Y:S02]  /*62e0*/  IMAD.MOV R6, RZ, RZ, -R20 ;  /* 0x000000ffff067224 */ /* 0x008fe400078e0a14 */
[--C-:B------:R-:W-:Y:S02]  /*62f0*/  SHF.R.U64 R18, R15, UR4, R4.reuse ;  /* 0x000000040f127c19 */ /* 0x100fe40008001204 */
[----:B------:R-:W-:Y:S01]  /*6300*/  SHF.R.U32.HI R5, RZ, UR4, R4 ;  /* 0x00000004ff057c19 */ /* 0x000fe20008011604 */
[----:B------:R-:W-:Y:S01]  /*6310*/  ULDC UR4, c[0x0][0x658] ;  /* 0x0001960000047ab9 */ /* 0x000fe20000000800 */
[----:B--2---:R-:W-:-:S02]  /*6320*/  @P4 IMAD R13, R21, R6, R14 ;  /* 0x00000006150d4224 */ /* 0x004fc400078e020e */
[--C-:B------:R-:W-:Y:S02]  /*6330*/  SHF.R.U64 R14, R18, UR4, R5.reuse ;  /* 0x00000004120e7c19 */ /* 0x100fe40008001205 */
[----:B------:R-:W-:-:S03]  /*6340*/  SHF.R.U32.HI R21, RZ, UR4, R5 ;  /* 0x00000004ff157c19 */ /* 0x000fc60008011605 */
[----:B------:R-:W-:Y:S02]  /*6350*/  IMAD.MOV.U32 R6, RZ, RZ, R14 ;  /* 0x000000ffff067224 */ /* 0x000fe400078e000e */
[----:B------:R-:W-:Y:S01]  /*6360*/  IMAD.MOV.U32 R5, RZ, RZ, R21 ;  /* 0x000000ffff057224 */ /* 0x000fe200078e0015 */
[----:B------:R-:W-:Y:S06]  /*6370*/  @!P1 BRA `(.L_x_114) ;  /* 0x00000000002c9947 */ /* 0x000fec0003800000 */
        /* <DEDUP_REMOVED lines=9> */
[----:B------:R-:W-:-:S04]  /*6410*/  IMAD.WIDE.U32.X R4, R21, UR7, R4, P3 ;  /* 0x0000000715047c25 */ /* 0x000fc800098e0404 */
[----:B------:R-:W-:-:S07]  /*6420*/  IMAD.MOV.U32 R6, RZ, RZ, R4 ;  /* 0x000000ffff067224 */ /* 0x000fce00078e0004 */
.L_x_114:
[----:B------:R-:W-:Y:S01]  /*6430*/  ULDC UR4, c[0x0][0x648] ;  /* 0x0001920000047ab9 */ /* 0x000fe20000000800 */
[----:B------:R-:W-:Y:S01]  /*6440*/  LOP3.LUT R4, R18, UR29, RZ, 0xc0, !PT ;  /* 0x0000001d12047c12 */ /* 0x000fe2000f8ec0ff */
[----:B------:R-:W-:Y:S01]  /*6450*/  ULDC UR5, c[0x0][0x610] ;  /* 0x0001840000057ab9 */ /* 0x000fe20000000800 */
[----:B------:R-:W-:Y:S01]  /*6460*/  SHF.R.U64 R5, R6, UR4, R5 ;  /* 0x0000000406057c19 */ /* 0x000fe20008001205 */
[----:B------:R-:W-:Y:S01]  /*6470*/  ULDC UR4, c[0x0][0x638] ;  /* 0x00018e0000047ab9 */ /* 0x000fe20000000800 */
[----:B------:R-:W-:-:S03]  /*6480*/  LOP3.LUT R15, R15, UR13, RZ, 0xc0, !PT ;  /* 0x0000000d0f0f7c12 */ /* 0x000fc6000f8ec0ff */
[----:B------:R-:W-:Y:S02]  /*6490*/  IMAD.MOV R7, RZ, RZ, -R5 ;  /* 0x000000ffff077224 */ /* 0x000fe400078e0a05 */
[----:B------:R-:W-:Y:S02]  /*64a0*/  IMAD R4, R5, UR21, R4 ;  /* 0x0000001505047c24 */ /* 0x000fe4000f8e0204 */
[----:B------:R-:W-:Y:S01]  /*64b0*/  IMAD R14, R7, UR4, R14 ;  /* 0x00000004070e7c24 */ /* 0x000fe2000f8e020e */
[----:B------:R-:W-:Y:S01]  /*64c0*/  ULDC UR4, c[0x0][0x600] ;  /* 0x0001800000047ab9 */ /* 0x000fe20000000800 */
[----:B------:R-:W-:Y:S02]  /*64d0*/  IMAD R13, R4, UR5, R13 ;  /* 0x00000005040d7c24 */ /* 0x000fe4000f8e020d */
[----:B------:R-:W-:Y:S02]  /*64e0*/  IMAD R14, R14, UR4, R15 ;  /* 0x000000040e0e7c24 */ /* 0x000fe4000f8e020f */
[----:B------:R-:W-:-:S03]  /*64f0*/  IMAD.MOV.U32 R4, RZ, RZ, 0x1 ;  /* 0x00000001ff047424 */ /* 0x000fc600078e00ff */
[----:B------:R-:W-:Y:S02]  /*6500*/  SEL R18, R14, R13, !P4 ;  /* 0x0000000d0e127207 */ /* 0x000fe40006000000 */
[----:B------:R-:W-:-:S07]  /*6510*/  SEL R22, R13, R14, !P4 ;  /* 0x0000000e0d167207 */ /* 0x000fce0006000000 */
.L_x_112:
[----:B------:R-:W-:Y:S05]  /*6520*/  BSYNC B1 ;  /* 0x0000000000017941 */ /* 0x000fea0003800000 */
.L_x_111:
[----:B------:R-:W-:-:S13]  /*6530*/  LOP3.LUT P1, RZ, R4, 0xff, RZ, 0xc0, !PT ;  /* 0x000000ff04ff7812 */ /* 0x000fda000782c0ff */
[----:B------:R-:W-:Y:S05]  /*6540*/  @P1 BRA `(.L_x_115) ;  /* 0xfffffff000ac1947 */ /* 0x000fea000383ffff */
[----:B------:R-:W-:Y:S05]  /*6550*/  BSYNC B0 ;  /* 0x0000000000007941 */ /* 0x000fea0003800000 */
.L_x_103:
[----:B------:R-:W-:-:S03]  /*6560*/  UMOV UR4, 0xffffffff ;  /* 0xffffffff00047882 */ /* 0x000fc60000000000 */
[----:B------:R-:W-:Y:S05]  /*6570*/  BRA.DIV UR4, `(.L_x_116) ;  /* 0x0000000604247947 */ /* 0x000fea000b800000 */
[----:B------:R-:W-:-:S13]  /*6580*/  ELECT P6, URZ, PT ;  /* 0x00000000003f782f */ /* 0x000fda00038c0000 */
.L_x_131:
[----:B------:R-:W-:Y:S04]  /*6590*/  BSSY B0, `(.L_x_117) ;  /* 0x0000022000007945 */ /* 0x000fe80003800000 */
[----:B------:R-:W-:Y:S05]  /*65a0*/  @!P6 BRA `(.L_x_118) ;  /* 0x000000000080e947 */ /* 0x000fea0003800000 */
[----:B------:R-:W-:-:S04]  /*65b0*/  LOP3.LUT R23, R23, 0x2, RZ, 0xfc, !PT ;  /* 0x0000000217177812 */ /* 0x000fc800078efcff */
[----:B------:R-:W-:-:S13]  /*65c0*/  ISETP.NE.AND P0, PT, R23, 0x3, PT ;  /* 0x000000031700780c */ /* 0x000fda0003f05270 */
[----:B------:R-:W-:Y:S05]  /*65d0*/  @!P0 BRA `(.L_x_119) ;  /* 0x0000000000048947 */ /* 0x000fea0003800000 */
[----:B------:R-:W-:Y:S01]  /*65e0*/  BPT.TRAP 0x1 ;  /* 0x000000040000795c */ /* 0x000fe20000300000 */
.L_x_119:
[----:B------:R-:W0:Y:S01]  /*65f0*/  S2R R5, SR_CgaCtaId ;  /* 0x0000000000057919 */ /* 0x000e220000008800 */
[----:B------:R-:W-:Y:S02]  /*6600*/  MOV R0, 0x400 ;  /* 0x0000040000007802 */ /* 0x000fe40000000f00 */
[----:B------:R-:W-:Y:S02]  /*6610*/  SHF.L.U32 R2, R3, 0x1f, RZ ;  /* 0x0000001f03027819 */ /* 0x000fe400000006ff */
[----:B0-----:R-:W-:-:S05]  /*6620*/  LEA R5, R5, R0, 0x18 ;  /* 0x0000000005057211 */ /* 0x001fca00078ec0ff */
[----:B------:R-:W-:-:S04]  /*6630*/  VIADD R5, R5, 0x18 ;  /* 0x0000001805057836 */ /* 0x000fc80000000000 */
[C---:B------:R-:W-:Y:S02]  /*6640*/  IMAD R7, R8.reuse, 0x8, R5 ;  /* 0x0000000808077824 */ /* 0x040fe400078e0205 */
[----:B------:R-:W-:Y:S02]  /*6650*/  VIADD R8, R8, 0x1 ;  /* 0x0000000108087836 */ /* 0x000fe40000000000 */
[----:B------:R-:W0:Y:S03]  /*6660*/  SYNCS.PHASECHK.TRANS64.TRYWAIT P0, [R7+URZ], R2 ;  /* 0x00000002070075a7 */ /* 0x000e26000800017f */
[----:B------:R-:W-:-:S04]  /*6670*/  ISETP.NE.AND P1, PT, R8, 0x3, PT ;  /* 0x000000030800780c */ /* 0x000fc80003f25270 */
[----:B------:R-:W-:Y:S02]  /*6680*/  SEL R0, RZ, 0x1, P1 ;  /* 0x00000001ff007807 */ /* 0x000fe40000800000 */
[----:B------:R-:W-:Y:S02]  /*6690*/  SEL R8, R8, RZ, P1 ;  /* 0x000000ff08087207 */ /* 0x000fe40000800000 */
[----:B------:R-:W-:-:S03]  /*66a0*/  LOP3.LUT R9, R3, R0, RZ, 0x3c, !PT ;  /* 0x0000000003097212 */ /* 0x000fc600078e3cff */
[----:B------:R-:W-:Y:S01]  /*66b0*/  IMAD R4, R8, 0x8, R5 ;  /* 0x0000000808047824 */ /* 0x000fe200078e0205 */
[----:B------:R-:W-:Y:S01]  /*66c0*/  SHF.L.U32 R3, R9, 0x1f, RZ ;  /* 0x0000001f09037819 */ /* 0x000fe200000006ff */
[----:B0-----:R-:W-:Y:S06]  /*66d0*/  @!P0 BRA `(.L_x_120) ;  /* 0x0000000000ec8947 */ /* 0x001fec0003800000 */
.L_x_132:
[----:B------:R-:W1:Y:S01]  /*66e0*/  SYNCS.PHASECHK.TRANS64.TRYWAIT P0, [R4+URZ], R3 ;  /* 0x00000003040075a7 */ /* 0x000e62000800017f */
[----:B------:R-:W-:-:S05]  /*66f0*/  VIADD R0, R8, 0x1 ;  /* 0x0000000108007836 */ /* 0x000fca0000000000 */
[----:B------:R-:W-:-:S04]  /*6700*/  ISETP.NE.AND P1, PT, R0, 0x3, PT ;  /* 0x000000030000780c */ /* 0x000fc80003f25270 */
[----:B0-----:R-:W-:Y:S02]  /*6710*/  SEL R2, RZ, 0x1, P1 ;  /* 0x00000001ff027807 */ /* 0x001fe40000800000 */
[----:B------:R-:W-:Y:S02]  /*6720*/  SEL R0, R0, RZ, P1 ;  /* 0x000000ff00007207 */ /* 0x000fe40000800000 */
[----:B------:R-:W-:Y:S01]  /*6730*/  LOP3.LUT R2, R9, R2, RZ, 0x3c, !PT ;  /* 0x0000000209027212 */ /* 0x000fe200078e3cff */
[----:B-1----:R-:W-:Y:S06]  /*6740*/  @!P0 BRA `(.L_x_121) ;  /* 0x0000000000e48947 */ /* 0x002fec0003800000 */
.L_x_133:
[----:B------:R-:W-:Y:S01]  /*6750*/  IMAD R5, R0, 0x8, R5 ;  /* 0x0000000800057824 */ /* 0x000fe200078e0205 */
[----:B------:R-:W-:-:S07]  /*6760*/  SHF.L.U32 R0, R2, 0x1f, RZ ;  /* 0x0000001f02007819 */ /* 0x000fce00000006ff */
.L_x_122:
[----:B-1----:R1:W2:Y:S02]  /*6770*/  SYNCS.PHASECHK.TRANS64.TRYWAIT P0, [R5+URZ], R0 ;  /* 0x00000000050075a7 */ /* 0x0022a4000800017f */
[----:B--2---:R-:W-:Y:S05]  /*6780*/  @!P0 NANOSLEEP.SYNCS 0x989680 ;  /* 0x009896800000895d */ /* 0x004fea0003900000 */
[----:B------:R-:W2:Y:S02]  /*6790*/  @!P0 SYNCS.PHASECHK.TRANS64 P0, [R5+URZ], R0 ;  /* 0x00000000050085a7 */ /* 0x000ea4000800007f */
[----:B--2---:R-:W-:Y:S05]  /*67a0*/  @!P0 BRA `(.L_x_122) ;  /* 0xfffffffc00f08947 */ /* 0x004fea000383ffff */
.L_x_118:
[----:B------:R-:W-:Y:S05]  /*67b0*/  BSYNC B0 ;  /* 0x0000000000007941 */ /* 0x000fea0003800000 */
.L_x_117:
[----:B------:R-:W-:Y:S05]  /*67c0*/  EXIT ;  /* 0x000000000000794d */ /* 0x000fea0003800000 */
.L_x_19:
[----:B0-----:R-:W-:-:S04]  /*67d0*/  IMAD.U32 R3, RZ, RZ, UR43 ;  /* 0x0000002bff037e24 */ /* 0x001fc8000f8e00ff */
[----:B------:R0:W1:Y:S03]  /*67e0*/  SYNCS.PHASECHK.TRANS64.TRYWAIT P0, [R3+URZ+-0x8], R0 ;  /* 0xfffff800030075a7 */ /* 0x000066000800017f */
[----:B-1----:R-:W-:Y:S05]  /*67f0*/  @!P0 NANOSLEEP.SYNCS 0x989680 ;  /* 0x009896800000895d */ /* 0x002fea0003900000 */
[----:B------:R-:W1:Y:S02]  /*6800*/  @!P0 SYNCS.PHASECHK.TRANS64 P0, [R3+URZ+-0x8], R0 ;  /* 0xfffff800030085a7 */ /* 0x000e64000800007f */
[----:B-1----:R-:W-:Y:S05]  /*6810*/  @!P0 BRA `(.L_x_19) ;  /* 0xfffffffc00ec8947 */ /* 0x002fea000383ffff */
[----:B------:R-:W-:Y:S05]  /*6820*/  BRA `(.L_x_123) ;  /* 0xffffffac00f87947 */ /* 0x000fea000383ffff */
.L_x_24:
[----:B-1----:R1:W2:Y:S02]  /*6830*/  SYNCS.PHASECHK.TRANS64.TRYWAIT P1, [R3+URZ], R0 ;  /* 0x00000000030075a7 */ /* 0x0022a4000802017f */
[----:B--2---:R-:W-:Y:S05]  /*6840*/  @!P1 NANOSLEEP.SYNCS 0x989680 ;  /* 0x009896800000995d */ /* 0x004fea0003900000 */
[----:B------:R-:W2:Y:S02]  /*6850*/  @!P1 SYNCS.PHASECHK.TRANS64 P1, [R3+URZ], R0 ;  /* 0x00000000030095a7 */ /* 0x000ea4000802007f */
[----:B--2---:R-:W-:Y:S05]  /*6860*/  @!P1 BRA `(.L_x_24) ;  /* 0xfffffffc00f09947 */ /* 0x004fea000383ffff */
[----:B------:R-:W-:Y:S05]  /*6870*/  BRA `(.L_x_23) ;  /* 0xffffffb000647947 */ /* 0x000fea000383ffff */
.L_x_29:
[----:B-1----:R-:W-:-:S04]  /*6880*/  IMAD.U32 R5, RZ, RZ, UR5 ;  /* 0x00000005ff057e24 */ /* 0x002fc8000f8e00ff */
[----:B------:R1:W2:Y:S03]  /*6890*/  SYNCS.PHASECHK.TRANS64.TRYWAIT P1, [R5+URZ], R4 ;  /* 0x00000004050075a7 */ /* 0x0002a6000802017f */
[----:B--2---:R-:W-:Y:S05]  /*68a0*/  @!P1 NANOSLEEP.SYNCS 0x989680 ;  /* 0x009896800000995d */ /* 0x004fea0003900000 */
[----:B------:R-:W2:Y:S02]  /*68b0*/  @!P1 SYNCS.PHASECHK.TRANS64 P1, [R5+URZ], R4 ;  /* 0x00000004050095a7 */ /* 0x000ea4000802007f */
[----:B--2---:R-:W-:Y:S05]  /*68c0*/  @!P1 BRA `(.L_x_29) ;  /* 0xfffffffc00ec9947 */ /* 0x004fea000383ffff */
[----:B------:R-:W-:Y:S05]  /*68d0*/  BRA `(.L_x_28) ;  /* 0xffffffb8006c7947 */ /* 0x000fea000383ffff */
.L_x_35:
[----:B0-----:R-:W-:-:S04]  /*68e0*/  IMAD.U32 R3, RZ, RZ, UR43 ;  /* 0x0000002bff037e24 */ /* 0x001fc8000f8e00ff */
[----:B------:R0:W1:Y:S03]  /*68f0*/  SYNCS.PHASECHK.TRANS64.TRYWAIT P0, [R3+URZ+0x8], R0 ;  /* 0x00000800030075a7 */ /* 0x000066000800017f */
[----:B-1----:R-:W-:Y:S05]  /*6900*/  @!P0 NANOSLEEP.SYNCS 0x989680 ;  /* 0x009896800000895d */ /* 0x002fea0003900000 */
[----:B------:R-:W1:Y:S02]  /*6910*/  @!P0 SYNCS.PHASECHK.TRANS64 P0, [R3+URZ+0x8], R0 ;  /* 0x00000800030085a7 */ /* 0x000e64000800007f */
[----:B-1----:R-:W-:Y:S05]  /*6920*/  @!P0 BRA `(.L_x_35) ;  /* 0xfffffffc00ec8947 */ /* 0x002fea000383ffff */
[----:B------:R-:W-:Y:S05]  /*6930*/  BRA `(.L_x_124) ;  /* 0xffffffc000fc7947 */ /* 0x000fea000383ffff */
.L_x_104:
[----:B------:R-:W-:Y:S01]  /*6940*/  BSSY B1, `(.L_x_125) ;  /* 0x0000006000017945 */ /* 0x000fe20003800000 */
[----:B------:R-:W-:-:S07]  /*6950*/  IMAD.MOV.U32 R15, RZ, RZ, -0x1 ;  /* 0xffffffffff0f7424 */ /* 0x000fce00078e00ff */
[----:B-----5:R-:W-:Y:S05]  /*6960*/  WARPSYNC.COLLECTIVE R15, `(.L_x_126) ;  /* 0x000000000f0c7348 */ /* 0x020fea0003c00000 */
[----:B------:R-:W-:Y:S02]  /*6970*/  ELECT P6, UR62, PT ;  /* 0x00000000003e782f */ /* 0x000fe400038c0000 */
[----:B------:R-:W-:Y:S01]  /*6980*/  MOV R14, UR62 ;  /* 0x0000003e000e7c02 */ /* 0x000fe20008000f00 */
[----:B-----5:R-:W-:Y:S10]  /*6990*/  ENDCOLLECTIVE ;  /* 0x000000000000791b */ /* 0x020ff40003800000 */
.L_x_126:
[----:B------:R-:W-:Y:S05]  /*69a0*/  BSYNC B1 ;  /* 0x0000000000017941 */ /* 0x000fea0003800000 */
.L_x_125:
[----:B------:R-:W-:Y:S05]  /*69b0*/  BRA `(.L_x_127) ;  /* 0xffffffec009c7947 */ /* 0x000fea000383ffff */
.L_x_107:
[----:B-1----:R1:W2:Y:S02]  /*69c0*/  SYNCS.PHASECHK.TRANS64.TRYWAIT P1, [R13+URZ+0x18], R6 ;  /* 0x000018060d0075a7 */ /* 0x0022a4000802017f */
[----:B--2---:R-:W-:Y:S05]  /*69d0*/  @!P1 NANOSLEEP.SYNCS 0x989680 ;  /* 0x009896800000995d */ /* 0x004fea0003900000 */
[----:B------:R-:W2:Y:S02]  /*69e0*/  @!P1 SYNCS.PHASECHK.TRANS64 P1, [R13+URZ+0x18], R6 ;  /* 0x000018060d0095a7 */ /* 0x000ea4000802007f */
[----:B--2---:R-:W-:Y:S05]  /*69f0*/  @!P1 BRA `(.L_x_107) ;  /* 0xfffffffc00f09947 */ /* 0x004fea000383ffff */
[----:B------:R-:W-:Y:S05]  /*6a00*/  BRA `(.L_x_128) ;  /* 0xffffffec00d07947 */ /* 0x000fea000383ffff */
.L_x_116:
[----:B------:R-:W-:Y:S01]  /*6a10*/  BSSY B0, `(.L_x_129) ;  /* 0x0000006000007945 */ /* 0x000fe20003800000 */
[----:B------:R-:W-:-:S07]  /*6a20*/  IMAD.MOV.U32 R15, RZ, RZ, -0x1 ;  /* 0xffffffffff0f7424 */ /* 0x000fce00078e00ff */
[----:B-----5:R-:W-:Y:S05]  /*6a30*/  WARPSYNC.COLLECTIVE R15, `(.L_x_130) ;  /* 0x000000000f0c7348 */ /* 0x020fea0003c00000 */
[----:B------:R-:W-:Y:S02]  /*6a40*/  ELECT P6, UR62, PT ;  /* 0x00000000003e782f */ /* 0x000fe400038c0000 */
[----:B------:R-:W-:Y:S01]  /*6a50*/  MOV R14, UR62 ;  /* 0x0000003e000e7c02 */ /* 0x000fe20008000f00 */
[----:B-----5:R-:W-:Y:S10]  /*6a60*/  ENDCOLLECTIVE ;  /* 0x000000000000791b */ /* 0x020ff40003800000 */
.L_x_130:
[----:B------:R-:W-:Y:S05]  /*6a70*/  BSYNC B0 ;  /* 0x0000000000007941 */ /* 0x000fea0003800000 */
.L_x_129:
[----:B------:R-:W-:Y:S05]  /*6a80*/  BRA `(.L_x_131) ;  /* 0xfffffff800c07947 */ /* 0x000fea000383ffff */
.L_x_120:
[----:B0-----:R0:W1:Y:S02]  /*6a90*/  SYNCS.PHASECHK.TRANS64.TRYWAIT P0, [R7+URZ], R2 ;  /* 0x00000002070075a7 */ /* 0x001064000800017f */
[----:B-1----:R-:W-:Y:S05]  /*6aa0*/  @!P0 NANOSLEEP.SYNCS 0x989680 ;  /* 0x009896800000895d */ /* 0x002fea0003900000 */
[----:B------:R-:W1:Y:S02]  /*6ab0*/  @!P0 SYNCS.PHASECHK.TRANS64 P0, [R7+URZ], R2 ;  /* 0x00000002070085a7 */ /* 0x000e64000800007f */
[----:B-1----:R-:W-:Y:S05]  /*6ac0*/  @!P0 BRA `(.L_x_120) ;  /* 0xfffffffc00f08947 */ /* 0x002fea000383ffff */
[----:B------:R-:W-:Y:S05]  /*6ad0*/  BRA `(.L_x_132) ;  /* 0xfffffffc00007947 */ /* 0x000fea000383ffff */
.L_x_121:
[----:B0-----:R0:W1:Y:S02]  /*6ae0*/  SYNCS.PHASECHK.TRANS64.TRYWAIT P0, [R4+URZ], R3 ;  /* 0x00000003040075a7 */ /* 0x001064000800017f */
[----:B-1----:R-:W-:Y:S05]  /*6af0*/  @!P0 NANOSLEEP.SYNCS 0x989680 ;  /* 0x009896800000895d */ /* 0x002fea0003900000 */
[----:B------:R-:W1:Y:S02]  /*6b00*/  @!P0 SYNCS.PHASECHK.TRANS64 P0, [R4+URZ], R3 ;  /* 0x00000003040085a7 */ /* 0x000e64000800007f */
[----:B-1----:R-:W-:Y:S05]  /*6b10*/  @!P0 BRA `(.L_x_121) ;  /* 0xfffffffc00f08947 */ /* 0x002fea000383ffff */
[----:B------:R-:W-:Y:S05]  /*6b20*/  BRA `(.L_x_133) ;  /* 0xfffffffc00087947 */ /* 0x000fea000383ffff */
.L_x_134:
[----:B------:R-:W-:-:S00]  /*6b30*/  BRA `(.L_x_134) ;  /* 0xfffffffc00fc7947 */ /* 0x000fc0000383ffff */
[----:B------:R-:W-:-:S00]  /*6b40*/  NOP ;  /* 0x0000000000007918 */ /* 0x000fc00000000000 */
        /* <DEDUP_REMOVED lines=11> */
.L_x_135:


//--------------------- .nv.global.init           --------------------------
	.section	.nv.global.init,"aw",@progbits
.nv.global.init:
	.type		$str$22,@object
	.size		$str$22,($str$23 - $str$22)
$str$22:
        /*0000*/ 	.byte	0x6b, 0x5f, 0x74, 0x69, 0x6c, 0x65, 0x5f, 0x63, 0x6f, 0x75, 0x6e, 0x74, 0x20, 0x3e, 0x3d, 0x20
        /*0010*/ 	.byte	0x31, 0x00
	.type		$str$23,@object
	.size		$str$23,(__unnamed_1 - $str$23)
$str$23:
        /*0012*/ 	.byte	0x2f, 0x74, 0x6d, 0x70, 0x2f, 0x63, 0x75, 0x74, 0x6c, 0x61, 0x73, 0x73, 0x5f, 0x73, 0x77, 0x65
        /*0022*/ 	.byte	0x65, 0x70, 0x5f, 0x73, 0x72, 0x63, 0x2f, 0x69, 0x6e, 0x63, 0x6c, 0x75, 0x64, 0x65, 0x2f, 0x63
        /*0032*/ 	.byte	0x75, 0x74, 0x6c, 0x61, 0x73, 0x73, 0x2f, 0x67, 0x65, 0x6d, 0x6d, 0x2f, 0x63, 0x6f, 0x6c, 0x6c
        /*0042*/ 	.byte	0x65, 0x63, 0x74, 0x69, 0x76, 0x65, 0x2f, 0x73, 0x6d, 0x39, 0x30, 0x5f, 0x6d, 0x6d, 0x61, 0x5f
        /*0052*/ 	.byte	0x74, 0x6d, 0x61, 0x5f, 0x67, 0x6d, 0x6d, 0x61, 0x5f, 0x73, 0x73, 0x5f, 0x77, 0x61, 0x72, 0x70
        /*0062*/ 	.byte	0x73, 0x70, 0x65, 0x63, 0x69, 0x61, 0x6c, 0x69, 0x7a, 0x65, 0x64, 0x2e, 0x68, 0x70, 0x70, 0x00
	.type		__unnamed_1,@object
	.size		__unnamed_1,(.L_0 - __unnamed_1)
__unnamed_1:
        /*0072*/ 	.byte	0x76, 0x6f, 0x69, 0x64, 0x20, 0x63, 0x75, 0x74, 0x6c, 0x61, 0x73, 0x73, 0x3a, 0x3a, 0x67, 0x65
        /* <DEDUP_REMOVED lines=177> */
        /*0b92*/ 	.byte	0x79, 0x5d, 0x00
.L_0:


//--------------------- .nv.shared._ZN7cutlass13device_kernelINS_4gemm6kernel13GemmUniversalIN4cute5tupleIJiiiiEEENS1_10collective13CollectiveMmaINS1_34MainloopSm90TmaGmmaWarpSpecializedILi3ENS5_IJNS4_1CILi2EEENSA_ILi1EEESC_EEENS1_32KernelTmaWarpSpecializedPingpongEEENS5_IJNSA_ILi64EEESG_NSA_ILi128EEEEEENS_10tfloat32_tENS5_IJlSC_lEEESJ_SK_NS4_8TiledMMAINS4_8MMA_AtomIJNS4_4SM904GMMA29MMA_64x64x8_F32TF32TF32_SS_TNILNSO_7ScaleInE1ELSQ_1EEEEEENS4_6LayoutINS5_IJSC_SC_SC_EEENS5_IJNSA_ILi0EEESV_SV_EEEEENS5_IJNS4_10UnderscoreESY_SY_EEEEENS4_13SM90_TMA_LOADENS4_14ComposedLayoutINS4_7SwizzleILi3ELi4ELi3EEENS4_18smem_ptr_flag_bitsILi32EEENST_INS5_IJNSA_ILi8EEENSA_ILi32EEEEEENS5_IJS18_SC_EEEEEEEvNS4_8identityENS4_23SM90_TMA_LOAD_MULTICASTES1C_vS1D_EENS_8epilogue10collective6detail29Sm90TmaWarpSpecializedAdapterINS1H_15DefaultEpilogueISJ_SK_SK_NS1G_6thread17LinearCombinationISJ_Li1EffLNS1L_9ScaleType4KindE0ELNS_15FloatRoundStyleE2ESJ_EENS1_15EpilogueDefaultEEEEEvvEEEEvNT_6ParamsE --------------------------
	.section	.nv.shared._ZN7cutlass13device_kernelINS_4gemm6kernel13GemmUniversalIN4cute5tupleIJiiiiEEENS1_10collective13CollectiveMmaINS1_34MainloopSm90TmaGmmaWarpSpecializedILi3ENS5_IJNS4_1CILi2EEENSA_ILi1EEESC_EEENS1_32KernelTmaWarpSpecializedPingpongEEENS5_IJNSA_ILi64EEESG_NSA_ILi128EEEEEENS_10tfloat32_tENS5_IJlSC_lEEESJ_SK_NS4_8TiledMMAINS4_8MMA_AtomIJNS4_4SM904GMMA29MMA_64x64x8_F32TF32TF32_SS_TNILNSO_7ScaleInE1ELSQ_1EEEEEENS4_6LayoutINS5_IJSC_SC_SC_EEENS5_IJNSA_ILi0EEESV_SV_EEEEENS5_IJNS4_10UnderscoreESY_SY_EEEEENS4_13SM90_TMA_LOADENS4_14ComposedLayoutINS4_7SwizzleILi3ELi4ELi3EEENS4_18smem_ptr_flag_bitsILi32EEENST_INS5_IJNSA_ILi8EEENSA_ILi32EEEEEENS5_IJS18_SC_EEEEEEEvNS4_8identityENS4_23SM90_TMA_LOAD_MULTICASTES1C_vS1D_EENS_8epilogue10collective6detail29Sm90TmaWarpSpecializedAdapterINS1H_15DefaultEpilogueISJ_SK_SK_NS1G_6thread17LinearCombinationISJ_Li1EffLNS1L_9ScaleType4KindE0ELNS_15FloatRoundStyleE2ESJ_EENS1_15EpilogueDefaultEEEEEvvEEEEvNT_6ParamsE,"aw",@nobits
	.sectionflags	@""
	.align	16
	.zero		1024


//--------------------- .nv.shared.reserved.0     --------------------------
	.section	.nv.shared.reserved.0,"aw",@nobits
	.weak		__nv_reservedSMEM_offset_0_alias
	.size		__nv_reservedSMEM_offset_0_alias, 0, 0
	.other		__nv_reservedSMEM_offset_0_alias,@"STO_CUDA_RESERVED_SHARED STV_DEFAULT"
__nv_reservedSMEM_offset_0_alias:
	.zero		0


//--------------------- .nv.global                --------------------------
	.section	.nv.global,"aw",@nobits
.nv.global:
	.type		_ZN39_INTERNAL_3d747c8f_4_k_cu_1a481e72_63394cute1_E,@object
	.size		_ZN39_INTERNAL_3d747c8f_4_k_cu_1a481e72_63394cute1_E,(_ZN39_INTERNAL_3d747c8f_4_k_cu_1a481e72_63394cuda3std3__45__cpo6cbeginE - _ZN39_INTERNAL_3d747c8f_4_k_cu_1a481e72_63394cute1_E)
_ZN39_INTERNAL_3d747c8f_4_k_cu_1a481e72_63394cute1_E:
	.zero		1
	.type		_ZN39_INTERNAL_3d747c8f_4_k_cu_1a481e72_63394cuda3std3__45__cpo6cbeginE,@object
	.size		_ZN39_INTERNAL_3d747c8f_4_k_cu_1a481e72_63394cuda3std3__45__cpo6cbeginE,(_ZN39_INTERNAL_3d747c8f_4_k_cu_1a481e72_63394cuda3std3__48in_placeE - _ZN39_INTERNAL_3d747c8f_4_k_cu_1a481e72_63394cuda3std3__45__cpo6cbeginE)
_ZN39_INTERNAL_3d747c8f_4_k_cu_1a481e72_63394cuda3std3__45__cpo6cbeginE:
	.zero		1
	.type		_ZN39_INTERNAL_3d747c8f_4_k_cu_1a481e72_63394cuda3std3__48in_placeE,@object
	.size		_ZN39_INTERNAL_3d747c8f_4_k_cu_1a481e72_63394cuda3std3__48in_placeE,(_ZN39_INTERNAL_3d747c8f_4_k_cu_1a481e72_63394cuda3std6ranges3__45__cpo9iter_moveE - _ZN39_INTERNAL_3d747c8f_4_k_cu_1a481e72_63394cuda3std3__48in_placeE)
_ZN39_INTERNAL_3d747c8f_4_k_cu_1a481e72_63394cuda3std3__48in_placeE:
	.zero		1
	.type		_ZN39_INTERNAL_3d747c8f_4_k_cu_1a481e72_63394cuda3std6ranges3__45__cpo9iter_moveE,@object
	.size		_ZN39_INTERNAL_3d747c8f_4_k_cu_1a481e72_63394cuda3std6ranges3__45__cpo9iter_moveE,(_ZN39_INTERNAL_3d747c8f_4_k_cu_1a481e72_63394cuda3std3__45__cpo5beginE - _ZN39_INTERNAL_3d747c8f_4_k_cu_1a481e72_63394cuda3std6ranges3__45__cpo9iter_moveE)
_ZN39_INTERNAL_3d747c8f_4_k_cu_1a481e72_63394cuda3std6ranges3__45__cpo9iter_moveE:
	.zero		1
	.type		_ZN39_INTERNAL_3d747c8f_4_k_cu_1a481e72_63394cuda3std3__45__cpo5beginE,@object
	.size		_ZN39_INTERNAL_3d747c8f_4_k_cu_1a481e72_63394cuda3std3__45__cpo5beginE,(_ZN39_INTERNAL_3d747c8f_4_k_cu_1a481e72_63394cuda3std3__441_GLOBAL__N__3d747c8f_4_k_cu_1a481e72_63396ignoreE - _ZN39_INTERNAL_3d747c8f_4_k_cu_1a481e72_63394cuda3std3__45__cpo5beginE)
_ZN39_INTERNAL_3d747c8f_4_k_cu_1a481e72_63394cuda3std3__45__cpo5beginE:
	.zero		1
	.type		_ZN39_INTERNAL_3d747c8f_4_k_cu_1a481e72_63394cuda3std3__441_GLOBAL__N__3d747c8f_4_k_cu_1a481e72_63396ignoreE,@object
	.size		_ZN39_INTERNAL_3d747c8f_4_k_cu_1a481e72_63394cuda3std3__441_GLOBAL__N__3d747c8f_4_k_cu_1a481e72_63396ignoreE,(_ZN39_INTERNAL_3d747c8f_4_k_cu_1a481e72_63394cute7productE - _ZN39_INTERNAL_3d747c8f_4_k_cu_1a481e72_63394cuda3std3__441_GLOBAL__N__3d747c8f_4_k_cu_1a481e72_63396ignoreE)
_ZN39_INTERNAL_3d747c8f_4_k_cu_1a481e72_63394cuda3std3__441_GLOBAL__N__3d747c8f_4_k_cu_1a481e72_63396ignoreE:
	.zero		1
	.type		_ZN39_INTERNAL_3d747c8f_4_k_cu_1a481e72_63394cute7productE,@object
	.size		_ZN39_INTERNAL_3d747c8f_4_k_cu_1a481e72_63394cute7productE,(_ZN39_INTERNAL_3d747c8f_4_k_cu_1a481e72_63394cuda3std3__45__cpo3endE - _ZN39_INTERNAL_3d747c8f_4_k_cu_1a481e72_63394cute7productE)
_ZN39_INTERNAL_3d747c8f_4_k_cu_1a481e72_63394cute7productE:
	.zero		1
	.type		_ZN39_INTERNAL_3d747c8f_4_k_cu_1a481e72_63394cuda3std3__45__cpo3endE,@object
	.size		_ZN39_INTERNAL_3d747c8f_4_k_cu_1a481e72_63394cuda3std3__45__cpo3endE,(_ZN39_INTERNAL_3d747c8f_4_k_cu_1a481e72_63394cuda3std3__419piecewise_constructE - _ZN39_INTERNAL_3d747c8f_4_k_cu_1a481e72_63394cuda3std3__45__cpo3endE)
_ZN39_INTERNAL_3d747c8f_4_k_cu_1a481e72_63394cuda3std3__45__cpo3endE:
	.zero		1
	.type		_ZN39_INTERNAL_3d747c8f_4_k_cu_1a481e72_63394cuda3std3__419piecewise_constructE,@object
	.size		_ZN39_INTERNAL_3d747c8f_4_k_cu_1a481e72_63394cuda3std3__419piecewise_constructE,(_ZN39_INTERNAL_3d747c8f_4_k_cu_1a481e72_63394cuda3std3__45__cpo4cendE - _ZN39_INTERNAL_3d747c8f_4_k_cu_1a481e72_63394cuda3std3__419piecewise_constructE)
_ZN39_INTERNAL_3d747c8f_4_k_cu_1a481e72_63394cuda3std3__419piecewise_constructE:
	.zero		1
	.type		_ZN39_INTERNAL_3d747c8f_4_k_cu_1a481e72_63394cuda3std3__45__cpo4cendE,@object
	.size		_ZN39_INTERNAL_3d747c8f_4_k_cu_1a481e72_63394cuda3std3__45__cpo4cendE,(_ZN39_INTERNAL_3d747c8f_4_k_cu_1a481e72_63394cuda3std6ranges3__45__cpo4swapE - _ZN39_INTERNAL_3d747c8f_4_k_cu_1a481e72_63394cuda3std3__45__cpo4cendE)
_ZN39_INTERNAL_3d747c8f_4_k_cu_1a481e72_63394cuda3std3__45__cpo4cendE:
	.zero		1
	.type		_ZN39_INTERNAL_3d747c8f_4_k_cu_1a481e72_63394cuda3std6ranges3__45__cpo4swapE,@object
	.size		_ZN39_INTERNAL_3d747c8f_4_k_cu_1a481e72_63394cuda3std6ranges3__45__cpo4swapE,(.L_8 - _ZN39_INTERNAL_3d747c8f_4_k_cu_1a481e72_63394cuda3std6ranges3__45__cpo4swapE)
_ZN39_INTERNAL_3d747c8f_4_k_cu_1a481e72_63394cuda3std6ranges3__45__cpo4swapE:
	.zero		1
.L_8:


//--------------------- .nv.constant0._ZN7cutlass13device_kernelINS_4gemm6kernel13GemmUniversalIN4cute5tupleIJiiiiEEENS1_10collective13CollectiveMmaINS1_34MainloopSm90TmaGmmaWarpSpecializedILi3ENS5_IJNS4_1CILi2EEENSA_ILi1EEESC_EEENS1_32KernelTmaWarpSpecializedPingpongEEENS5_IJNSA_ILi64EEESG_NSA_ILi128EEEEEENS_10tfloat32_tENS5_IJlSC_lEEESJ_SK_NS4_8TiledMMAINS4_8MMA_AtomIJNS4_4SM904GMMA29MMA_64x64x8_F32TF32TF32_SS_TNILNSO_7ScaleInE1ELSQ_1EEEEEENS4_6LayoutINS5_IJSC_SC_SC_EEENS5_IJNSA_ILi0EEESV_SV_EEEEENS5_IJNS4_10UnderscoreESY_SY_EEEEENS4_13SM90_TMA_LOADENS4_14ComposedLayoutINS4_7SwizzleILi3ELi4ELi3EEENS4_18smem_ptr_flag_bitsILi32EEENST_INS5_IJNSA_ILi8EEENSA_ILi32EEEEEENS5_IJS18_SC_EEEEEEEvNS4_8identityENS4_23SM90_TMA_LOAD_MULTICASTES1C_vS1D_EENS_8epilogue10collective6detail29Sm90TmaWarpSpecializedAdapterINS1H_15DefaultEpilogueISJ_SK_SK_NS1G_6thread17LinearCombinationISJ_Li1EffLNS1L_9ScaleType4KindE0ELNS_15FloatRoundStyleE2ESJ_EENS1_15EpilogueDefaultEEEEEvvEEEEvNT_6ParamsE --------------------------
	.section	.nv.constant0._ZN7cutlass13device_kernelINS_4gemm6kernel13GemmUniversalIN4cute5tupleIJiiiiEEENS1_10collective13CollectiveMmaINS1_34MainloopSm90TmaGmmaWarpSpecializedILi3ENS5_IJNS4_1CILi2EEENSA_ILi1EEESC_EEENS1_32KernelTmaWarpSpecializedPingpongEEENS5_IJNSA_ILi64EEESG_NSA_ILi128EEEEEENS_10tfloat32_tENS5_IJlSC_lEEESJ_SK_NS4_8TiledMMAINS4_8MMA_AtomIJNS4_4SM904GMMA29MMA_64x64x8_F32TF32TF32_SS_TNILNSO_7ScaleInE1ELSQ_1EEEEEENS4_6LayoutINS5_IJSC_SC_SC_EEENS5_IJNSA_ILi0EEESV_SV_EEEEENS5_IJNS4_10UnderscoreESY_SY_EEEEENS4_13SM90_TMA_LOADENS4_14ComposedLayoutINS4_7SwizzleILi3ELi4ELi3EEENS4_18smem_ptr_flag_bitsILi32EEENST_INS5_IJNSA_ILi8EEENSA_ILi32EEEEEENS5_IJS18_SC_EEEEEEEvNS4_8identityENS4_23SM90_TMA_LOAD_MULTICASTES1C_vS1D_EENS_8epilogue10collective6detail29Sm90TmaWarpSpecializedAdapterINS1H_15DefaultEpilogueISJ_SK_SK_NS1G_6thread17LinearCombinationISJ_Li1EffLNS1L_9ScaleType4KindE0ELNS_15FloatRoundStyleE2ESJ_EENS1_15EpilogueDefaultEEEEEvvEEEEvNT_6ParamsE,"a",@progbits
	.sectionflags	@""
	.align	4
.nv.constant0._ZN7cutlass13device_kernelINS_4gemm6kernel13GemmUniversalIN4cute5tupleIJiiiiEEENS1_10collective13CollectiveMmaINS1_34MainloopSm90TmaGmmaWarpSpecializedILi3ENS5_IJNS4_1CILi2EEENSA_ILi1EEESC_EEENS1_32KernelTmaWarpSpecializedPingpongEEENS5_IJNSA_ILi64EEESG_NSA_ILi128EEEEEENS_10tfloat32_tENS5_IJlSC_lEEESJ_SK_NS4_8TiledMMAINS4_8MMA_AtomIJNS4_4SM904GMMA29MMA_64x64x8_F32TF32TF32_SS_TNILNSO_7ScaleInE1ELSQ_1EEEEEENS4_6LayoutINS5_IJSC_SC_SC_EEENS5_IJNSA_ILi0EEESV_SV_EEEEENS5_IJNS4_10UnderscoreESY_SY_EEEEENS4_13SM90_TMA_LOADENS4_14ComposedLayoutINS4_7SwizzleILi3ELi4ELi3EEENS4_18smem_ptr_flag_bitsILi32EEENST_INS5_IJNSA_ILi8EEENSA_ILi32EEEEEENS5_IJS18_SC_EEEEEEEvNS4_8identityENS4_23SM90_TMA_LOAD_MULTICASTES1C_vS1D_EENS_8epilogue10collective6detail29Sm90TmaWarpSpecializedAdapterINS1H_15DefaultEpilogueISJ_SK_SK_NS1G_6thread17LinearCombinationISJ_Li1EffLNS1L_9ScaleType4KindE0ELNS_15FloatRoundStyleE2ESJ_EENS1_15EpilogueDefaultEEEEEvvEEEEvNT_6ParamsE:
	.zero		1664


//--------------------- SYMBOLS --------------------------

	.type		.nv.reservedSmem.offset0,@object
	.size		.nv.reservedSmem.offset0,0x4
	.type		__assertfail,@function
